//
// Generated by NVIDIA NVVM Compiler
//
// Compiler Build ID: CL-36424714
// Cuda compilation tools, release 13.0, V13.0.88
// Based on NVVM 20.0.0
//

.version 9.0
.target sm_100
.address_size 64

	// .globl	_Z8init_rngP17curandStateXORWOWyi
.global .align 4 .b8 precalc_xorwow_matrix[102400];
.global .align 4 .b8 precalc_xorwow_offset_matrix[102400];
.global .align 4 .b8 mrg32k3aM1[2304];
.global .align 4 .b8 mrg32k3aM2[2304];
.global .align 4 .b8 mrg32k3aM1SubSeq[2016];
.global .align 4 .b8 mrg32k3aM2SubSeq[2016];
.global .align 4 .b8 mrg32k3aM1Seq[2304];
.global .align 4 .b8 mrg32k3aM2Seq[2304];
.const .align 8 .b8 __cr_lgamma_table[72];

.visible .entry _Z8init_rngP17curandStateXORWOWyi(
	.param .u64 .ptr .align 1 _Z8init_rngP17curandStateXORWOWyi_param_0,
	.param .u64 _Z8init_rngP17curandStateXORWOWyi_param_1,
	.param .u32 _Z8init_rngP17curandStateXORWOWyi_param_2
)
{
	.reg .pred 	%p<25>;
	.reg .b32 	%r<414>;
	.reg .b64 	%rd<19>;

	ld.param.u64 	%rd8, [_Z8init_rngP17curandStateXORWOWyi_param_0];
	ld.param.u64 	%rd9, [_Z8init_rngP17curandStateXORWOWyi_param_1];
	ld.param.u32 	%r183, [_Z8init_rngP17curandStateXORWOWyi_param_2];
	mov.u32 	%r184, %ctaid.x;
	mov.u32 	%r185, %ntid.x;
	mov.u32 	%r186, %tid.x;
	mad.lo.s32 	%r1, %r184, %r185, %r186;
	setp.ge.s32 	%p1, %r1, %r183;
	@%p1 bra 	$L__BB0_44;
	cvta.to.global.u64 	%rd10, %rd8;
	cvt.s64.s32 	%rd18, %r1;
	mul.wide.s32 	%rd11, %r1, 48;
	add.s64 	%rd2, %rd10, %rd11;
	cvt.u32.u64 	%r187, %rd9;
	xor.b32  	%r188, %r187, -1429050551;
	mul.lo.s32 	%r189, %r188, 1099087573;
	{ .reg .b32 tmp; mov.b64 {tmp, %r190}, %rd9; }
	xor.b32  	%r191, %r190, -136515619;
	mul.lo.s32 	%r192, %r191, -1703105765;
	add.s32 	%r193, %r189, %r192;
	add.s32 	%r194, %r193, 6615241;
	add.s32 	%r195, %r189, 123456789;
	st.global.v2.u32 	[%rd2], {%r194, %r195};
	xor.b32  	%r196, %r189, 362436069;
	add.s32 	%r197, %r192, 521288629;
	st.global.v2.u32 	[%rd2+8], {%r196, %r197};
	xor.b32  	%r198, %r192, 88675123;
	add.s32 	%r199, %r189, 5783321;
	st.global.v2.u32 	[%rd2+16], {%r198, %r199};
	setp.eq.s32 	%p2, %r1, 0;
	@%p2 bra 	$L__BB0_43;
	mov.b32 	%r320, 0;
$L__BB0_3:
	and.b64  	%rd4, %rd18, 3;
	setp.eq.s64 	%p3, %rd4, 0;
	@%p3 bra 	$L__BB0_42;
	mul.wide.u32 	%rd12, %r320, 3200;
	mov.u64 	%rd13, precalc_xorwow_matrix;
	add.s64 	%rd5, %rd13, %rd12;
	cvt.u32.u64 	%r3, %rd4;
	mov.b32 	%r321, 0;
$L__BB0_5:
	mov.b32 	%r334, 0;
	mov.u32 	%r335, %r334;
	mov.u32 	%r336, %r334;
	mov.u32 	%r337, %r334;
	mov.u32 	%r338, %r334;
	mov.u32 	%r327, %r334;
$L__BB0_6:
	mul.wide.u32 	%rd14, %r327, 4;
	add.s64 	%rd15, %rd2, %rd14;
	ld.global.u32 	%r11, [%rd15+4];
	shl.b32 	%r12, %r327, 5;
	mov.b32 	%r333, 0;
$L__BB0_7:
	.pragma "nounroll";
	shr.u32 	%r204, %r11, %r333;
	and.b32  	%r205, %r204, 1;
	setp.eq.b32 	%p4, %r205, 1;
	not.pred 	%p5, %p4;
	add.s32 	%r206, %r12, %r333;
	mul.lo.s32 	%r207, %r206, 5;
	mul.wide.u32 	%rd16, %r207, 4;
	add.s64 	%rd6, %rd5, %rd16;
	@%p5 bra 	$L__BB0_9;
	ld.global.u32 	%r208, [%rd6];
	xor.b32  	%r338, %r338, %r208;
	ld.global.u32 	%r209, [%rd6+4];
	xor.b32  	%r337, %r337, %r209;
	ld.global.u32 	%r210, [%rd6+8];
	xor.b32  	%r336, %r336, %r210;
	ld.global.u32 	%r211, [%rd6+12];
	xor.b32  	%r335, %r335, %r211;
	ld.global.u32 	%r212, [%rd6+16];
	xor.b32  	%r334, %r334, %r212;
$L__BB0_9:
	and.b32  	%r214, %r204, 2;
	setp.eq.s32 	%p6, %r214, 0;
	@%p6 bra 	$L__BB0_11;
	ld.global.u32 	%r215, [%rd6+20];
	xor.b32  	%r338, %r338, %r215;
	ld.global.u32 	%r216, [%rd6+24];
	xor.b32  	%r337, %r337, %r216;
	ld.global.u32 	%r217, [%rd6+28];
	xor.b32  	%r336, %r336, %r217;
	ld.global.u32 	%r218, [%rd6+32];
	xor.b32  	%r335, %r335, %r218;
	ld.global.u32 	%r219, [%rd6+36];
	xor.b32  	%r334, %r334, %r219;
$L__BB0_11:
	and.b32  	%r221, %r204, 4;
	setp.eq.s32 	%p7, %r221, 0;
	@%p7 bra 	$L__BB0_13;
	ld.global.u32 	%r222, [%rd6+40];
	xor.b32  	%r338, %r338, %r222;
	ld.global.u32 	%r223, [%rd6+44];
	xor.b32  	%r337, %r337, %r223;
	ld.global.u32 	%r224, [%rd6+48];
	xor.b32  	%r336, %r336, %r224;
	ld.global.u32 	%r225, [%rd6+52];
	xor.b32  	%r335, %r335, %r225;
	ld.global.u32 	%r226, [%rd6+56];
	xor.b32  	%r334, %r334, %r226;
$L__BB0_13:
	and.b32  	%r228, %r204, 8;
	setp.eq.s32 	%p8, %r228, 0;
	@%p8 bra 	$L__BB0_15;
	ld.global.u32 	%r229, [%rd6+60];
	xor.b32  	%r338, %r338, %r229;
	ld.global.u32 	%r230, [%rd6+64];
	xor.b32  	%r337, %r337, %r230;
	ld.global.u32 	%r231, [%rd6+68];
	xor.b32  	%r336, %r336, %r231;
	ld.global.u32 	%r232, [%rd6+72];
	xor.b32  	%r335, %r335, %r232;
	ld.global.u32 	%r233, [%rd6+76];
	xor.b32  	%r334, %r334, %r233;
$L__BB0_15:
	and.b32  	%r235, %r204, 16;
	setp.eq.s32 	%p9, %r235, 0;
	@%p9 bra 	$L__BB0_17;
	ld.global.u32 	%r236, [%rd6+80];
	xor.b32  	%r338, %r338, %r236;
	ld.global.u32 	%r237, [%rd6+84];
	xor.b32  	%r337, %r337, %r237;
	ld.global.u32 	%r238, [%rd6+88];
	xor.b32  	%r336, %r336, %r238;
	ld.global.u32 	%r239, [%rd6+92];
	xor.b32  	%r335, %r335, %r239;
	ld.global.u32 	%r240, [%rd6+96];
	xor.b32  	%r334, %r334, %r240;
$L__BB0_17:
	and.b32  	%r242, %r204, 32;
	setp.eq.s32 	%p10, %r242, 0;
	@%p10 bra 	$L__BB0_19;
	ld.global.u32 	%r243, [%rd6+100];
	xor.b32  	%r338, %r338, %r243;
	ld.global.u32 	%r244, [%rd6+104];
	xor.b32  	%r337, %r337, %r244;
	ld.global.u32 	%r245, [%rd6+108];
	xor.b32  	%r336, %r336, %r245;
	ld.global.u32 	%r246, [%rd6+112];
	xor.b32  	%r335, %r335, %r246;
	ld.global.u32 	%r247, [%rd6+116];
	xor.b32  	%r334, %r334, %r247;
$L__BB0_19:
	and.b32  	%r249, %r204, 64;
	setp.eq.s32 	%p11, %r249, 0;
	@%p11 bra 	$L__BB0_21;
	ld.global.u32 	%r250, [%rd6+120];
	xor.b32  	%r338, %r338, %r250;
	ld.global.u32 	%r251, [%rd6+124];
	xor.b32  	%r337, %r337, %r251;
	ld.global.u32 	%r252, [%rd6+128];
	xor.b32  	%r336, %r336, %r252;
	ld.global.u32 	%r253, [%rd6+132];
	xor.b32  	%r335, %r335, %r253;
	ld.global.u32 	%r254, [%rd6+136];
	xor.b32  	%r334, %r334, %r254;
$L__BB0_21:
	and.b32  	%r256, %r204, 128;
	setp.eq.s32 	%p12, %r256, 0;
	@%p12 bra 	$L__BB0_23;
	ld.global.u32 	%r257, [%rd6+140];
	xor.b32  	%r338, %r338, %r257;
	ld.global.u32 	%r258, [%rd6+144];
	xor.b32  	%r337, %r337, %r258;
	ld.global.u32 	%r259, [%rd6+148];
	xor.b32  	%r336, %r336, %r259;
	ld.global.u32 	%r260, [%rd6+152];
	xor.b32  	%r335, %r335, %r260;
	ld.global.u32 	%r261, [%rd6+156];
	xor.b32  	%r334, %r334, %r261;
$L__BB0_23:
	and.b32  	%r263, %r204, 256;
	setp.eq.s32 	%p13, %r263, 0;
	@%p13 bra 	$L__BB0_25;
	ld.global.u32 	%r264, [%rd6+160];
	xor.b32  	%r338, %r338, %r264;
	ld.global.u32 	%r265, [%rd6+164];
	xor.b32  	%r337, %r337, %r265;
	ld.global.u32 	%r266, [%rd6+168];
	xor.b32  	%r336, %r336, %r266;
	ld.global.u32 	%r267, [%rd6+172];
	xor.b32  	%r335, %r335, %r267;
	ld.global.u32 	%r268, [%rd6+176];
	xor.b32  	%r334, %r334, %r268;
$L__BB0_25:
	and.b32  	%r270, %r204, 512;
	setp.eq.s32 	%p14, %r270, 0;
	@%p14 bra 	$L__BB0_27;
	ld.global.u32 	%r271, [%rd6+180];
	xor.b32  	%r338, %r338, %r271;
	ld.global.u32 	%r272, [%rd6+184];
	xor.b32  	%r337, %r337, %r272;
	ld.global.u32 	%r273, [%rd6+188];
	xor.b32  	%r336, %r336, %r273;
	ld.global.u32 	%r274, [%rd6+192];
	xor.b32  	%r335, %r335, %r274;
	ld.global.u32 	%r275, [%rd6+196];
	xor.b32  	%r334, %r334, %r275;
$L__BB0_27:
	and.b32  	%r277, %r204, 1024;
	setp.eq.s32 	%p15, %r277, 0;
	@%p15 bra 	$L__BB0_29;
	ld.global.u32 	%r278, [%rd6+200];
	xor.b32  	%r338, %r338, %r278;
	ld.global.u32 	%r279, [%rd6+204];
	xor.b32  	%r337, %r337, %r279;
	ld.global.u32 	%r280, [%rd6+208];
	xor.b32  	%r336, %r336, %r280;
	ld.global.u32 	%r281, [%rd6+212];
	xor.b32  	%r335, %r335, %r281;
	ld.global.u32 	%r282, [%rd6+216];
	xor.b32  	%r334, %r334, %r282;
$L__BB0_29:
	and.b32  	%r284, %r204, 2048;
	setp.eq.s32 	%p16, %r284, 0;
	@%p16 bra 	$L__BB0_31;
	ld.global.u32 	%r285, [%rd6+220];
	xor.b32  	%r338, %r338, %r285;
	ld.global.u32 	%r286, [%rd6+224];
	xor.b32  	%r337, %r337, %r286;
	ld.global.u32 	%r287, [%rd6+228];
	xor.b32  	%r336, %r336, %r287;
	ld.global.u32 	%r288, [%rd6+232];
	xor.b32  	%r335, %r335, %r288;
	ld.global.u32 	%r289, [%rd6+236];
	xor.b32  	%r334, %r334, %r289;
$L__BB0_31:
	and.b32  	%r291, %r204, 4096;
	setp.eq.s32 	%p17, %r291, 0;
	@%p17 bra 	$L__BB0_33;
	ld.global.u32 	%r292, [%rd6+240];
	xor.b32  	%r338, %r338, %r292;
	ld.global.u32 	%r293, [%rd6+244];
	xor.b32  	%r337, %r337, %r293;
	ld.global.u32 	%r294, [%rd6+248];
	xor.b32  	%r336, %r336, %r294;
	ld.global.u32 	%r295, [%rd6+252];
	xor.b32  	%r335, %r335, %r295;
	ld.global.u32 	%r296, [%rd6+256];
	xor.b32  	%r334, %r334, %r296;
$L__BB0_33:
	and.b32  	%r298, %r204, 8192;
	setp.eq.s32 	%p18, %r298, 0;
	@%p18 bra 	$L__BB0_35;
	ld.global.u32 	%r299, [%rd6+260];
	xor.b32  	%r338, %r338, %r299;
	ld.global.u32 	%r300, [%rd6+264];
	xor.b32  	%r337, %r337, %r300;
	ld.global.u32 	%r301, [%rd6+268];
	xor.b32  	%r336, %r336, %r301;
	ld.global.u32 	%r302, [%rd6+272];
	xor.b32  	%r335, %r335, %r302;
	ld.global.u32 	%r303, [%rd6+276];
	xor.b32  	%r334, %r334, %r303;
$L__BB0_35:
	and.b32  	%r305, %r204, 16384;
	setp.eq.s32 	%p19, %r305, 0;
	@%p19 bra 	$L__BB0_37;
	ld.global.u32 	%r306, [%rd6+280];
	xor.b32  	%r338, %r338, %r306;
	ld.global.u32 	%r307, [%rd6+284];
	xor.b32  	%r337, %r337, %r307;
	ld.global.u32 	%r308, [%rd6+288];
	xor.b32  	%r336, %r336, %r308;
	ld.global.u32 	%r309, [%rd6+292];
	xor.b32  	%r335, %r335, %r309;
	ld.global.u32 	%r310, [%rd6+296];
	xor.b32  	%r334, %r334, %r310;
$L__BB0_37:
	and.b32  	%r312, %r204, 32768;
	setp.eq.s32 	%p20, %r312, 0;
	@%p20 bra 	$L__BB0_39;
	ld.global.u32 	%r313, [%rd6+300];
	xor.b32  	%r338, %r338, %r313;
	ld.global.u32 	%r314, [%rd6+304];
	xor.b32  	%r337, %r337, %r314;
	ld.global.u32 	%r315, [%rd6+308];
	xor.b32  	%r336, %r336, %r315;
	ld.global.u32 	%r316, [%rd6+312];
	xor.b32  	%r335, %r335, %r316;
	ld.global.u32 	%r317, [%rd6+316];
	xor.b32  	%r334, %r334, %r317;
$L__BB0_39:
	add.s32 	%r333, %r333, 16;
	setp.ne.s32 	%p21, %r333, 32;
	@%p21 bra 	$L__BB0_7;
	mad.lo.s32 	%r318, %r327, -31, %r12;
	add.s32 	%r327, %r318, 1;
	setp.ne.s32 	%p22, %r327, 5;
	@%p22 bra 	$L__BB0_6;
	st.global.u32 	[%rd2+4], %r338;
	st.global.u32 	[%rd2+8], %r337;
	st.global.u32 	[%rd2+12], %r336;
	st.global.u32 	[%rd2+16], %r335;
	st.global.u32 	[%rd2+20], %r334;
	add.s32 	%r321, %r321, 1;
	setp.lt.u32 	%p23, %r321, %r3;
	@%p23 bra 	$L__BB0_5;
$L__BB0_42:
	shr.u64 	%rd7, %rd18, 2;
	add.s32 	%r320, %r320, 1;
	setp.gt.u64 	%p24, %rd18, 3;
	mov.u64 	%rd18, %rd7;
	@%p24 bra 	$L__BB0_3;
$L__BB0_43:
	mov.b32 	%r319, 0;
	st.global.v2.u32 	[%rd2+24], {%r319, %r319};
	st.global.u32 	[%rd2+32], %r319;
	mov.b64 	%rd17, 0;
	st.global.u64 	[%rd2+40], %rd17;
$L__BB0_44:
	ret;

}
	// .globl	_Z16runEvolutionStepiiiPifP17curandStateXORWOW
.visible .entry _Z16runEvolutionStepiiiPifP17curandStateXORWOW(
	.param .u32 _Z16runEvolutionStepiiiPifP17curandStateXORWOW_param_0,
	.param .u32 _Z16runEvolutionStepiiiPifP17curandStateXORWOW_param_1,
	.param .u32 _Z16runEvolutionStepiiiPifP17curandStateXORWOW_param_2,
	.param .u64 .ptr .align 1 _Z16runEvolutionStepiiiPifP17curandStateXORWOW_param_3,
	.param .f32 _Z16runEvolutionStepiiiPifP17curandStateXORWOW_param_4,
	.param .u64 .ptr .align 1 _Z16runEvolutionStepiiiPifP17curandStateXORWOW_param_5
)
{
	.reg .pred 	%p<39>;
	.reg .b32 	%r<372>;
	.reg .b32 	%f<5>;
	.reg .b64 	%rd<57>;
	.reg .b64 	%fd<2>;

	ld.param.u32 	%r150, [_Z16runEvolutionStepiiiPifP17curandStateXORWOW_param_0];
	ld.param.u32 	%r152, [_Z16runEvolutionStepiiiPifP17curandStateXORWOW_param_2];
	ld.param.u64 	%rd8, [_Z16runEvolutionStepiiiPifP17curandStateXORWOW_param_3];
	ld.param.u64 	%rd7, [_Z16runEvolutionStepiiiPifP17curandStateXORWOW_param_5];
	cvta.to.global.u64 	%rd1, %rd8;
	mov.u32 	%r153, %ctaid.x;
	mov.u32 	%r154, %ntid.x;
	mov.u32 	%r155, %tid.x;
	mad.lo.s32 	%r1, %r153, %r154, %r155;
	setp.ge.s32 	%p3, %r1, %r152;
	@%p3 bra 	$L__BB1_49;
	ld.param.u32 	%r320, [_Z16runEvolutionStepiiiPifP17curandStateXORWOW_param_2];
	ld.param.u32 	%r318, [_Z16runEvolutionStepiiiPifP17curandStateXORWOW_param_1];
	cvta.to.global.u64 	%rd9, %rd7;
	sub.s32 	%r2, %r318, %r320;
	add.s32 	%r3, %r2, %r1;
	mul.wide.s32 	%rd10, %r1, 48;
	add.s64 	%rd2, %rd9, %rd10;
	ld.global.v2.u32 	{%r4, %r5}, [%rd2+8];
	ld.global.v2.u32 	{%r6, %r357}, [%rd2+16];
	setp.ge.s32 	%p4, %r3, %r318;
	@%p4 bra 	$L__BB1_49;
	ld.global.v2.u32 	{%r8, %r9}, [%rd2+24];
	ld.global.f32 	%f1, [%rd2+32];
	ld.global.f64 	%fd1, [%rd2+40];
	ld.global.u32 	%r10, [%rd2];
	ld.global.u32 	%r156, [%rd2+4];
	shr.u32 	%r157, %r156, 2;
	xor.b32  	%r158, %r157, %r156;
	shl.b32 	%r159, %r357, 4;
	shl.b32 	%r160, %r158, 1;
	xor.b32  	%r161, %r159, %r160;
	xor.b32  	%r162, %r161, %r357;
	xor.b32  	%r11, %r162, %r158;
	add.s32 	%r163, %r10, %r11;
	add.s32 	%r164, %r163, 362437;
	setp.lt.s32 	%p5, %r164, 0;
	@%p5 bra 	$L__BB1_18;
	shr.u32 	%r234, %r4, 2;
	xor.b32  	%r235, %r234, %r4;
	shl.b32 	%r236, %r11, 4;
	shl.b32 	%r237, %r235, 1;
	xor.b32  	%r238, %r237, %r236;
	xor.b32  	%r239, %r238, %r235;
	xor.b32  	%r369, %r239, %r11;
	cvt.u64.u32 	%rd3, %r2;
	shr.u32 	%r240, %r5, 2;
	xor.b32  	%r241, %r240, %r5;
	shl.b32 	%r242, %r369, 4;
	shl.b32 	%r243, %r241, 1;
	xor.b32  	%r244, %r243, %r242;
	xor.b32  	%r245, %r244, %r241;
	xor.b32  	%r368, %r245, %r369;
	add.s32 	%r246, %r150, -2;
	shr.u32 	%r247, %r6, 2;
	xor.b32  	%r248, %r247, %r6;
	shl.b32 	%r249, %r368, 4;
	shl.b32 	%r250, %r248, 1;
	xor.b32  	%r251, %r250, %r249;
	xor.b32  	%r252, %r251, %r248;
	xor.b32  	%r353, %r252, %r368;
	add.s32 	%r358, %r10, 1449748;
	add.s32 	%r253, %r353, %r358;
	mul.wide.u32 	%rd4, %r253, %r246;
	{ .reg .b32 tmp; mov.b64 {tmp, %r16}, %rd4; }
	setp.lt.s64 	%p26, %rd4, 0;
	@%p26 bra 	$L__BB1_10;
	add.s32 	%r255, %r10, %r369;
	add.s32 	%r256, %r255, 724874;
	cvt.u64.u32 	%rd36, %r256;
	mul.lo.s64 	%rd37, %rd36, %rd3;
	{ .reg .b32 tmp; mov.b64 {tmp, %r257}, %rd37; }
	mul.lo.s32 	%r17, %r150, %r257;
	mul.lo.s32 	%r322, %r3, %r150;
	add.s32 	%r19, %r16, 1;
	setp.lt.u64 	%p27, %rd4, 12884901888;
	mov.b32 	%r325, 0;
	@%p27 bra 	$L__BB1_7;
	and.b32  	%r258, %r19, -4;
	neg.s32 	%r324, %r258;
	add.s64 	%rd39, %rd1, 8;
	mov.u32 	%r323, %r17;
$L__BB1_6:
	{ .reg .b32 tmp; mov.b64 {tmp, %r259}, %rd4; }
	add.s32 	%r260, %r259, 1;
	and.b32  	%r325, %r260, -4;
	mul.wide.s32 	%rd38, %r323, 4;
	add.s64 	%rd40, %rd39, %rd38;
	mul.wide.s32 	%rd41, %r322, 4;
	add.s64 	%rd42, %rd39, %rd41;
	ld.global.u32 	%r261, [%rd40+-8];
	st.global.u32 	[%rd42+-8], %r261;
	ld.global.u32 	%r262, [%rd40+-4];
	st.global.u32 	[%rd42+-4], %r262;
	ld.global.u32 	%r263, [%rd40];
	st.global.u32 	[%rd42], %r263;
	ld.global.u32 	%r264, [%rd40+4];
	st.global.u32 	[%rd42+4], %r264;
	add.s32 	%r324, %r324, 4;
	add.s32 	%r323, %r323, 4;
	add.s32 	%r322, %r322, 4;
	setp.ne.s32 	%p28, %r324, 0;
	@%p28 bra 	$L__BB1_6;
$L__BB1_7:
	{ .reg .b32 tmp; mov.b64 {tmp, %r265}, %rd4; }
	add.s32 	%r266, %r265, 1;
	and.b32  	%r29, %r266, 3;
	setp.eq.s32 	%p29, %r29, 0;
	@%p29 bra 	$L__BB1_10;
	mad.lo.s32 	%r328, %r3, %r150, %r325;
	add.s32 	%r327, %r325, %r17;
	neg.s32 	%r326, %r29;
$L__BB1_9:
	.pragma "nounroll";
	mul.wide.s32 	%rd43, %r328, 4;
	add.s64 	%rd44, %rd1, %rd43;
	mul.wide.s32 	%rd45, %r327, 4;
	add.s64 	%rd46, %rd1, %rd45;
	ld.global.u32 	%r267, [%rd46];
	st.global.u32 	[%rd44], %r267;
	add.s32 	%r328, %r328, 1;
	add.s32 	%r327, %r327, 1;
	add.s32 	%r326, %r326, 1;
	setp.ne.s32 	%p30, %r326, 0;
	@%p30 bra 	$L__BB1_9;
$L__BB1_10:
	mul.lo.s32 	%r39, %r3, %r150;
	setp.lt.s32 	%p31, %r150, 1;
	mov.u32 	%r356, %r11;
	@%p31 bra 	$L__BB1_45;
	ld.param.u32 	%r321, [_Z16runEvolutionStepiiiPifP17curandStateXORWOW_param_2];
	ld.param.u32 	%r319, [_Z16runEvolutionStepiiiPifP17curandStateXORWOW_param_1];
	add.s32 	%r269, %r10, %r368;
	add.s32 	%r270, %r269, 1087311;
	sub.s32 	%r271, %r319, %r321;
	mul.hi.u32 	%r272, %r270, %r271;
	mul.lo.s32 	%r40, %r150, %r272;
	{ .reg .b32 tmp; mov.b64 {tmp, %r273}, %rd4; }
	max.s32 	%r41, %r273, 0;
	add.s32 	%r274, %r39, %r273;
	add.s32 	%r332, %r274, 1;
	mov.b32 	%r329, 0;
$L__BB1_12:
	setp.lt.s64 	%p32, %rd4, 0;
	add.s32 	%r275, %r329, %r40;
	mul.wide.s32 	%rd47, %r275, 4;
	add.s64 	%rd48, %rd1, %rd47;
	ld.global.u32 	%r45, [%rd48];
	@%p32 bra 	$L__BB1_16;
	mov.b32 	%r331, 0;
	bra.uni 	$L__BB1_15;
$L__BB1_14:
	add.s32 	%r46, %r331, 1;
	setp.eq.s32 	%p34, %r331, %r41;
	mov.u32 	%r331, %r46;
	@%p34 bra 	$L__BB1_16;
$L__BB1_15:
	add.s32 	%r277, %r331, %r39;
	mul.wide.s32 	%rd49, %r277, 4;
	add.s64 	%rd50, %rd1, %rd49;
	ld.global.u32 	%r278, [%rd50];
	setp.eq.s32 	%p33, %r45, %r278;
	@%p33 bra 	$L__BB1_17;
	bra.uni 	$L__BB1_14;
$L__BB1_16:
	mul.wide.s32 	%rd51, %r332, 4;
	add.s64 	%rd52, %rd1, %rd51;
	st.global.u32 	[%rd52], %r45;
	add.s32 	%r332, %r332, 1;
$L__BB1_17:
	add.s32 	%r329, %r329, 1;
	setp.eq.s32 	%p35, %r329, %r150;
	mov.u32 	%r356, %r11;
	@%p35 bra 	$L__BB1_45;
	bra.uni 	$L__BB1_12;
$L__BB1_18:
	shr.u32 	%r165, %r4, 2;
	xor.b32  	%r166, %r165, %r4;
	shl.b32 	%r167, %r11, 4;
	shl.b32 	%r168, %r166, 1;
	xor.b32  	%r169, %r168, %r167;
	xor.b32  	%r170, %r169, %r166;
	xor.b32  	%r356, %r170, %r11;
	add.s32 	%r171, %r10, %r356;
	add.s32 	%r172, %r171, 724874;
	mul.hi.u32 	%r52, %r172, %r2;
	shr.u32 	%r173, %r5, 2;
	xor.b32  	%r174, %r173, %r5;
	shl.b32 	%r175, %r356, 4;
	shl.b32 	%r176, %r174, 1;
	xor.b32  	%r177, %r176, %r175;
	xor.b32  	%r178, %r177, %r174;
	xor.b32  	%r369, %r178, %r356;
	add.s32 	%r179, %r10, %r369;
	add.s32 	%r180, %r179, 1087311;
	mul.hi.u32 	%r54, %r180, %r2;
	shr.u32 	%r181, %r6, 2;
	xor.b32  	%r182, %r181, %r6;
	shl.b32 	%r183, %r369, 4;
	shl.b32 	%r184, %r182, 1;
	xor.b32  	%r185, %r184, %r183;
	xor.b32  	%r186, %r185, %r182;
	xor.b32  	%r368, %r186, %r369;
	add.s32 	%r187, %r10, %r368;
	add.s32 	%r188, %r187, 1449748;
	add.s32 	%r189, %r150, -1;
	mul.wide.u32 	%rd5, %r188, %r189;
	{ .reg .b32 tmp; mov.b64 {tmp, %r56}, %rd5; }
	shr.u32 	%r190, %r357, 2;
	xor.b32  	%r191, %r190, %r357;
	shl.b32 	%r192, %r368, 4;
	shl.b32 	%r193, %r191, 1;
	xor.b32  	%r194, %r193, %r192;
	xor.b32  	%r195, %r194, %r191;
	xor.b32  	%r353, %r195, %r368;
	add.s32 	%r358, %r10, 1812185;
	add.s32 	%r196, %r353, %r358;
	not.b32 	%r197, %r56;
	add.s32 	%r198, %r150, %r197;
	mul.hi.u32 	%r59, %r198, %r196;
	add.s32 	%r199, %r56, %r59;
	add.s32 	%r60, %r199, 1;
	setp.lt.s32 	%p6, %r56, 1;
	@%p6 bra 	$L__BB1_25;
	mul.lo.s32 	%r343, %r150, %r52;
	mul.lo.s32 	%r342, %r3, %r150;
	setp.lt.u64 	%p7, %rd5, 17179869184;
	mov.b32 	%r333, 0;
	@%p7 bra 	$L__BB1_22;
	and.b32  	%r201, %r56, 2147483644;
	neg.s32 	%r344, %r201;
	add.s64 	%rd12, %rd1, 8;
$L__BB1_21:
	and.b32  	%r333, %r56, 2147483644;
	mul.wide.s32 	%rd11, %r343, 4;
	add.s64 	%rd13, %rd12, %rd11;
	mul.wide.s32 	%rd14, %r342, 4;
	add.s64 	%rd15, %rd12, %rd14;
	ld.global.u32 	%r202, [%rd13+-8];
	st.global.u32 	[%rd15+-8], %r202;
	ld.global.u32 	%r203, [%rd13+-4];
	st.global.u32 	[%rd15+-4], %r203;
	ld.global.u32 	%r204, [%rd13];
	st.global.u32 	[%rd15], %r204;
	ld.global.u32 	%r205, [%rd13+4];
	st.global.u32 	[%rd15+4], %r205;
	add.s32 	%r344, %r344, 4;
	add.s32 	%r343, %r343, 4;
	add.s32 	%r342, %r342, 4;
	setp.eq.s32 	%p8, %r344, 0;
	@%p8 bra 	$L__BB1_22;
	bra.uni 	$L__BB1_21;
$L__BB1_22:
	and.b32  	%r65, %r56, 3;
	setp.eq.s32 	%p9, %r65, 0;
	@%p9 bra 	$L__BB1_25;
	mad.lo.s32 	%r336, %r3, %r150, %r333;
	mad.lo.s32 	%r335, %r150, %r52, %r333;
	neg.s32 	%r334, %r65;
$L__BB1_24:
	.pragma "nounroll";
	mul.wide.s32 	%rd16, %r336, 4;
	add.s64 	%rd17, %rd1, %rd16;
	mul.wide.s32 	%rd18, %r335, 4;
	add.s64 	%rd19, %rd1, %rd18;
	ld.global.u32 	%r206, [%rd19];
	st.global.u32 	[%rd17], %r206;
	add.s32 	%r336, %r336, 1;
	add.s32 	%r335, %r335, 1;
	add.s32 	%r334, %r334, 1;
	setp.ne.s32 	%p10, %r334, 0;
	@%p10 bra 	$L__BB1_24;
$L__BB1_25:
	setp.ge.s32 	%p11, %r60, %r150;
	@%p11 bra 	$L__BB1_33;
	mul.lo.s32 	%r75, %r150, %r52;
	mul.lo.s32 	%r76, %r3, %r150;
	not.b32 	%r207, %r59;
	add.s32 	%r208, %r150, %r207;
	sub.s32 	%r209, %r208, %r56;
	add.s32 	%r340, %r56, %r59;
	and.b32  	%r78, %r209, 3;
	setp.eq.s32 	%p12, %r78, 0;
	mov.u32 	%r347, %r60;
	@%p12 bra 	$L__BB1_30;
	add.s32 	%r210, %r76, %r59;
	add.s32 	%r211, %r210, %r56;
	add.s32 	%r339, %r211, 1;
	add.s32 	%r212, %r75, %r59;
	add.s32 	%r213, %r212, %r56;
	add.s32 	%r338, %r213, 1;
	neg.s32 	%r337, %r78;
$L__BB1_28:
	.pragma "nounroll";
	mul.wide.s32 	%rd20, %r339, 4;
	add.s64 	%rd21, %rd1, %rd20;
	mul.wide.s32 	%rd22, %r338, 4;
	add.s64 	%rd23, %rd1, %rd22;
	ld.global.u32 	%r214, [%rd23];
	st.global.u32 	[%rd21], %r214;
	add.s32 	%r340, %r340, 1;
	add.s32 	%r339, %r339, 1;
	add.s32 	%r338, %r338, 1;
	add.s32 	%r337, %r337, 1;
	setp.ne.s32 	%p13, %r337, 0;
	@%p13 bra 	$L__BB1_28;
	add.s32 	%r347, %r340, 1;
$L__BB1_30:
	not.b32 	%r215, %r56;
	add.s32 	%r216, %r150, %r215;
	add.s32 	%r217, %r353, %r358;
	mul.hi.u32 	%r218, %r216, %r217;
	add.s32 	%r219, %r56, %r218;
	sub.s32 	%r220, %r150, %r219;
	add.s32 	%r221, %r220, -2;
	setp.lt.u32 	%p14, %r221, 3;
	@%p14 bra 	$L__BB1_33;
	add.s32 	%r346, %r347, %r75;
	mad.lo.s32 	%r345, %r3, %r150, %r347;
	add.s64 	%rd25, %rd1, 8;
$L__BB1_32:
	mul.wide.s32 	%rd24, %r346, 4;
	add.s64 	%rd26, %rd25, %rd24;
	mul.wide.s32 	%rd27, %r345, 4;
	add.s64 	%rd28, %rd25, %rd27;
	ld.global.u32 	%r222, [%rd26+-8];
	st.global.u32 	[%rd28+-8], %r222;
	ld.global.u32 	%r223, [%rd26+-4];
	st.global.u32 	[%rd28+-4], %r223;
	ld.global.u32 	%r224, [%rd26];
	st.global.u32 	[%rd28], %r224;
	ld.global.u32 	%r225, [%rd26+4];
	st.global.u32 	[%rd28+4], %r225;
	add.s32 	%r347, %r347, 4;
	add.s32 	%r346, %r346, 4;
	add.s32 	%r345, %r345, 4;
	setp.lt.s32 	%p15, %r347, %r150;
	@%p15 bra 	$L__BB1_32;
$L__BB1_33:
	mul.lo.s32 	%r107, %r3, %r150;
	setp.lt.s32 	%p16, %r150, 1;
	mov.u32 	%r357, %r11;
	@%p16 bra 	$L__BB1_45;
	mul.lo.s32 	%r108, %r150, %r54;
	add.s32 	%r349, %r107, %r56;
	mov.b32 	%r348, 0;
$L__BB1_35:
	setp.lt.s32 	%p18, %r56, 1;
	add.s32 	%r227, %r348, %r108;
	mul.wide.s32 	%rd29, %r227, 4;
	add.s64 	%rd6, %rd1, %rd29;
	mov.pred 	%p38, 0;
	@%p18 bra 	$L__BB1_38;
	ld.global.u32 	%r112, [%rd6];
	mov.b32 	%r350, 0;
$L__BB1_37:
	add.s32 	%r229, %r350, %r107;
	mul.wide.s32 	%rd30, %r229, 4;
	add.s64 	%rd31, %rd1, %rd30;
	ld.global.u32 	%r230, [%rd31];
	setp.eq.s32 	%p38, %r112, %r230;
	setp.ne.s32 	%p19, %r112, %r230;
	add.s32 	%r350, %r350, 1;
	setp.ne.s32 	%p20, %r350, %r56;
	and.pred  	%p21, %p19, %p20;
	@%p21 bra 	$L__BB1_37;
$L__BB1_38:
	setp.ge.s32 	%p22, %r60, %r150;
	@%p22 bra 	$L__BB1_42;
	ld.global.u32 	%r115, [%rd6];
	mov.u32 	%r351, %r60;
	bra.uni 	$L__BB1_41;
$L__BB1_40:
	add.s32 	%r351, %r351, 1;
	setp.ge.s32 	%p24, %r351, %r150;
	@%p24 bra 	$L__BB1_42;
$L__BB1_41:
	add.s32 	%r231, %r351, %r107;
	mul.wide.s32 	%rd32, %r231, 4;
	add.s64 	%rd33, %rd1, %rd32;
	ld.global.u32 	%r232, [%rd33];
	setp.eq.s32 	%p23, %r115, %r232;
	@%p23 bra 	$L__BB1_44;
	bra.uni 	$L__BB1_40;
$L__BB1_42:
	@%p38 bra 	$L__BB1_44;
	ld.global.u32 	%r233, [%rd6];
	mul.wide.s32 	%rd34, %r349, 4;
	add.s64 	%rd35, %rd1, %rd34;
	st.global.u32 	[%rd35], %r233;
	add.s32 	%r349, %r349, 1;
$L__BB1_44:
	add.s32 	%r348, %r348, 1;
	setp.ne.s32 	%p25, %r348, %r150;
	mov.u32 	%r357, %r11;
	@%p25 bra 	$L__BB1_35;
$L__BB1_45:
	ld.param.f32 	%f4, [_Z16runEvolutionStepiiiPifP17curandStateXORWOW_param_4];
	shr.u32 	%r279, %r357, 2;
	xor.b32  	%r280, %r279, %r357;
	shl.b32 	%r281, %r353, 4;
	shl.b32 	%r282, %r280, 1;
	xor.b32  	%r283, %r281, %r282;
	xor.b32  	%r284, %r283, %r353;
	xor.b32  	%r366, %r284, %r280;
	add.s32 	%r371, %r358, 362437;
	add.s32 	%r285, %r366, %r371;
	mul.hi.u32 	%r286, %r285, 101;
	mul.f32 	%f3, %f4, 0f42C80000;
	cvt.rzi.s32.f32 	%r287, %f3;
	setp.lt.s32 	%p36, %r287, %r286;
	mov.u32 	%r367, %r353;
	@%p36 bra 	$L__BB1_48;
	shr.u32 	%r288, %r356, 2;
	xor.b32  	%r289, %r288, %r356;
	shl.b32 	%r290, %r366, 4;
	shl.b32 	%r291, %r289, 1;
	xor.b32  	%r292, %r291, %r290;
	xor.b32  	%r293, %r292, %r289;
	xor.b32  	%r129, %r293, %r366;
	add.s32 	%r294, %r358, %r129;
	add.s32 	%r295, %r294, 724874;
	mul.hi.u32 	%r296, %r295, 10;
	mul.lo.s32 	%r130, %r3, %r150;
	neg.s32 	%r360, %r296;
	add.s32 	%r359, %r358, 1449748;
	mov.u32 	%r367, %r366;
	mov.u32 	%r366, %r129;
	mov.u32 	%r363, %r368;
	mov.u32 	%r368, %r353;
	mov.u32 	%r365, %r369;
$L__BB1_47:
	mov.u32 	%r356, %r368;
	mov.u32 	%r368, %r366;
	mov.u32 	%r369, %r367;
	mov.u32 	%r371, %r359;
	shr.u32 	%r297, %r365, 2;
	xor.b32  	%r298, %r297, %r365;
	shl.b32 	%r299, %r368, 4;
	shl.b32 	%r300, %r298, 1;
	xor.b32  	%r301, %r299, %r300;
	xor.b32  	%r302, %r301, %r368;
	xor.b32  	%r367, %r302, %r298;
	add.s32 	%r303, %r371, %r367;
	add.s32 	%r304, %r303, -362437;
	mul.hi.u32 	%r305, %r304, %r150;
	add.s32 	%r306, %r130, %r305;
	shr.u32 	%r307, %r363, 2;
	xor.b32  	%r308, %r307, %r363;
	shl.b32 	%r309, %r367, 4;
	shl.b32 	%r310, %r308, 1;
	xor.b32  	%r311, %r310, %r309;
	xor.b32  	%r312, %r311, %r308;
	xor.b32  	%r366, %r312, %r367;
	add.s32 	%r313, %r371, %r366;
	mul.hi.u32 	%r314, %r313, %r150;
	add.s32 	%r315, %r130, %r314;
	mul.wide.s32 	%rd53, %r306, 4;
	add.s64 	%rd54, %rd1, %rd53;
	ld.global.u32 	%r316, [%rd54];
	mul.wide.s32 	%rd55, %r315, 4;
	add.s64 	%rd56, %rd1, %rd55;
	ld.global.u32 	%r317, [%rd56];
	st.global.u32 	[%rd54], %r317;
	st.global.u32 	[%rd56], %r316;
	add.s32 	%r360, %r360, 1;
	add.s32 	%r359, %r371, 724874;
	setp.ne.s32 	%p37, %r360, 1;
	mov.u32 	%r363, %r369;
	mov.u32 	%r365, %r356;
	@%p37 bra 	$L__BB1_47;
$L__BB1_48:
	st.global.v2.u32 	[%rd2], {%r371, %r356};
	st.global.v2.u32 	[%rd2+8], {%r369, %r368};
	st.global.v2.u32 	[%rd2+16], {%r367, %r366};
	st.global.v2.u32 	[%rd2+24], {%r8, %r9};
	st.global.f32 	[%rd2+32], %f1;
	st.global.f64 	[%rd2+40], %fd1;
$L__BB1_49:
	ret;

}
	// .globl	_Z27calculatePopulationsFitnessiiPiPfS0_S0_
.visible .entry _Z27calculatePopulationsFitnessiiPiPfS0_S0_(
	.param .u32 _Z27calculatePopulationsFitnessiiPiPfS0_S0__param_0,
	.param .u32 _Z27calculatePopulationsFitnessiiPiPfS0_S0__param_1,
	.param .u64 .ptr .align 1 _Z27calculatePopulationsFitnessiiPiPfS0_S0__param_2,
	.param .u64 .ptr .align 1 _Z27calculatePopulationsFitnessiiPiPfS0_S0__param_3,
	.param .u64 .ptr .align 1 _Z27calculatePopulationsFitnessiiPiPfS0_S0__param_4,
	.param .u64 .ptr .align 1 _Z27calculatePopulationsFitnessiiPiPfS0_S0__param_5
)
{
	.reg .pred 	%p<11>;
	.reg .b32 	%r<66>;
	.reg .b32 	%f<165>;
	.reg .b64 	%rd<92>;

	ld.param.u32 	%r23, [_Z27calculatePopulationsFitnessiiPiPfS0_S0__param_0];
	ld.param.u32 	%r24, [_Z27calculatePopulationsFitnessiiPiPfS0_S0__param_1];
	ld.param.u64 	%rd6, [_Z27calculatePopulationsFitnessiiPiPfS0_S0__param_2];
	ld.param.u64 	%rd5, [_Z27calculatePopulationsFitnessiiPiPfS0_S0__param_3];
	ld.param.u64 	%rd7, [_Z27calculatePopulationsFitnessiiPiPfS0_S0__param_4];
	ld.param.u64 	%rd8, [_Z27calculatePopulationsFitnessiiPiPfS0_S0__param_5];
	cvta.to.global.u64 	%rd1, %rd8;
	cvta.to.global.u64 	%rd2, %rd7;
	cvta.to.global.u64 	%rd3, %rd6;
	mov.u32 	%r25, %ctaid.x;
	mov.u32 	%r26, %ntid.x;
	mov.u32 	%r27, %tid.x;
	mad.lo.s32 	%r1, %r25, %r26, %r27;
	mul.lo.s32 	%r63, %r1, %r23;
	setp.ge.s32 	%p1, %r1, %r24;
	@%p1 bra 	$L__BB2_15;
	setp.lt.s32 	%p2, %r23, 2;
	mul.wide.s32 	%rd9, %r63, 4;
	add.s64 	%rd4, %rd3, %rd9;
	mov.f32 	%f164, 0f00000000;
	@%p2 bra 	$L__BB2_14;
	add.s32 	%r62, %r63, 1;
	add.s32 	%r28, %r63, 2;
	add.s32 	%r29, %r63, %r23;
	max.s32 	%r30, %r29, %r28;
	not.b32 	%r31, %r63;
	add.s32 	%r4, %r30, %r31;
	sub.s32 	%r32, %r30, %r63;
	add.s32 	%r33, %r32, -2;
	and.b32  	%r5, %r4, 7;
	setp.lt.u32 	%p3, %r33, 7;
	mov.f32 	%f164, 0f00000000;
	@%p3 bra 	$L__BB2_6;
	ld.global.u32 	%r34, [%rd4];
	mul.wide.s32 	%rd10, %r34, 4;
	add.s64 	%rd11, %rd1, %rd10;
	ld.global.f32 	%f156, [%rd11];
	add.s64 	%rd12, %rd2, %rd10;
	ld.global.f32 	%f155, [%rd12];
	and.b32  	%r35, %r4, -8;
	neg.s32 	%r58, %r35;
	mov.f32 	%f164, 0f00000000;
$L__BB2_4:
	.pragma "nounroll";
	add.s32 	%r36, %r63, 1;
	mul.wide.s32 	%rd13, %r36, 4;
	add.s64 	%rd14, %rd3, %rd13;
	ld.global.u32 	%r37, [%rd14];
	mul.wide.s32 	%rd15, %r37, 4;
	add.s64 	%rd16, %rd2, %rd15;
	ld.global.f32 	%f23, [%rd16];
	add.s64 	%rd17, %rd1, %rd15;
	ld.global.f32 	%f24, [%rd17];
	sub.f32 	%f25, %f23, %f155;
	sub.f32 	%f26, %f24, %f156;
	mul.f32 	%f27, %f26, %f26;
	fma.rn.f32 	%f28, %f25, %f25, %f27;
	sqrt.rn.f32 	%f29, %f28;
	add.f32 	%f30, %f164, %f29;
	ld.global.u32 	%r38, [%rd14+4];
	mul.wide.s32 	%rd18, %r38, 4;
	add.s64 	%rd19, %rd2, %rd18;
	ld.global.f32 	%f31, [%rd19];
	add.s64 	%rd20, %rd1, %rd18;
	ld.global.f32 	%f32, [%rd20];
	sub.f32 	%f33, %f31, %f23;
	sub.f32 	%f34, %f32, %f24;
	mul.f32 	%f35, %f34, %f34;
	fma.rn.f32 	%f36, %f33, %f33, %f35;
	sqrt.rn.f32 	%f37, %f36;
	add.f32 	%f38, %f30, %f37;
	ld.global.u32 	%r39, [%rd14+8];
	mul.wide.s32 	%rd21, %r39, 4;
	add.s64 	%rd22, %rd2, %rd21;
	ld.global.f32 	%f39, [%rd22];
	add.s64 	%rd23, %rd1, %rd21;
	ld.global.f32 	%f40, [%rd23];
	sub.f32 	%f41, %f39, %f31;
	sub.f32 	%f42, %f40, %f32;
	mul.f32 	%f43, %f42, %f42;
	fma.rn.f32 	%f44, %f41, %f41, %f43;
	sqrt.rn.f32 	%f45, %f44;
	add.f32 	%f46, %f38, %f45;
	ld.global.u32 	%r40, [%rd14+12];
	mul.wide.s32 	%rd24, %r40, 4;
	add.s64 	%rd25, %rd2, %rd24;
	ld.global.f32 	%f47, [%rd25];
	add.s64 	%rd26, %rd1, %rd24;
	ld.global.f32 	%f48, [%rd26];
	sub.f32 	%f49, %f47, %f39;
	sub.f32 	%f50, %f48, %f40;
	mul.f32 	%f51, %f50, %f50;
	fma.rn.f32 	%f52, %f49, %f49, %f51;
	sqrt.rn.f32 	%f53, %f52;
	add.f32 	%f54, %f46, %f53;
	ld.global.u32 	%r41, [%rd14+16];
	mul.wide.s32 	%rd27, %r41, 4;
	add.s64 	%rd28, %rd2, %rd27;
	ld.global.f32 	%f55, [%rd28];
	add.s64 	%rd29, %rd1, %rd27;
	ld.global.f32 	%f56, [%rd29];
	sub.f32 	%f57, %f55, %f47;
	sub.f32 	%f58, %f56, %f48;
	mul.f32 	%f59, %f58, %f58;
	fma.rn.f32 	%f60, %f57, %f57, %f59;
	sqrt.rn.f32 	%f61, %f60;
	add.f32 	%f62, %f54, %f61;
	ld.global.u32 	%r42, [%rd14+20];
	mul.wide.s32 	%rd30, %r42, 4;
	add.s64 	%rd31, %rd2, %rd30;
	ld.global.f32 	%f63, [%rd31];
	add.s64 	%rd32, %rd1, %rd30;
	ld.global.f32 	%f64, [%rd32];
	sub.f32 	%f65, %f63, %f55;
	sub.f32 	%f66, %f64, %f56;
	mul.f32 	%f67, %f66, %f66;
	fma.rn.f32 	%f68, %f65, %f65, %f67;
	sqrt.rn.f32 	%f69, %f68;
	add.f32 	%f70, %f62, %f69;
	ld.global.u32 	%r43, [%rd14+24];
	mul.wide.s32 	%rd33, %r43, 4;
	add.s64 	%rd34, %rd2, %rd33;
	ld.global.f32 	%f71, [%rd34];
	add.s64 	%rd35, %rd1, %rd33;
	ld.global.f32 	%f72, [%rd35];
	sub.f32 	%f73, %f71, %f63;
	sub.f32 	%f74, %f72, %f64;
	mul.f32 	%f75, %f74, %f74;
	fma.rn.f32 	%f76, %f73, %f73, %f75;
	sqrt.rn.f32 	%f77, %f76;
	add.f32 	%f78, %f70, %f77;
	ld.global.u32 	%r44, [%rd14+28];
	mul.wide.s32 	%rd36, %r44, 4;
	add.s64 	%rd37, %rd2, %rd36;
	ld.global.f32 	%f155, [%rd37];
	add.s64 	%rd38, %rd1, %rd36;
	ld.global.f32 	%f156, [%rd38];
	sub.f32 	%f79, %f155, %f71;
	sub.f32 	%f80, %f156, %f72;
	mul.f32 	%f81, %f80, %f80;
	fma.rn.f32 	%f82, %f79, %f79, %f81;
	sqrt.rn.f32 	%f83, %f82;
	add.f32 	%f164, %f78, %f83;
	add.s32 	%r63, %r63, 8;
	add.s32 	%r58, %r58, 8;
	setp.ne.s32 	%p4, %r58, 0;
	@%p4 bra 	$L__BB2_4;
	add.s32 	%r62, %r63, 1;
$L__BB2_6:
	setp.eq.s32 	%p5, %r5, 0;
	@%p5 bra 	$L__BB2_14;
	and.b32  	%r14, %r4, 3;
	setp.lt.u32 	%p6, %r5, 4;
	@%p6 bra 	$L__BB2_9;
	mul.wide.s32 	%rd39, %r63, 4;
	add.s64 	%rd40, %rd3, %rd39;
	ld.global.u32 	%r45, [%rd40];
	mul.wide.s32 	%rd41, %r45, 4;
	add.s64 	%rd42, %rd2, %rd41;
	ld.global.f32 	%f85, [%rd42];
	add.s64 	%rd43, %rd1, %rd41;
	ld.global.f32 	%f86, [%rd43];
	mul.wide.s32 	%rd44, %r62, 4;
	add.s64 	%rd45, %rd3, %rd44;
	ld.global.u32 	%r46, [%rd45];
	mul.wide.s32 	%rd46, %r46, 4;
	add.s64 	%rd47, %rd2, %rd46;
	ld.global.f32 	%f87, [%rd47];
	add.s64 	%rd48, %rd1, %rd46;
	ld.global.f32 	%f88, [%rd48];
	sub.f32 	%f89, %f87, %f85;
	sub.f32 	%f90, %f88, %f86;
	mul.f32 	%f91, %f90, %f90;
	fma.rn.f32 	%f92, %f89, %f89, %f91;
	sqrt.rn.f32 	%f93, %f92;
	add.f32 	%f94, %f164, %f93;
	ld.global.u32 	%r47, [%rd45+4];
	mul.wide.s32 	%rd49, %r47, 4;
	add.s64 	%rd50, %rd2, %rd49;
	ld.global.f32 	%f95, [%rd50];
	add.s64 	%rd51, %rd1, %rd49;
	ld.global.f32 	%f96, [%rd51];
	sub.f32 	%f97, %f95, %f87;
	sub.f32 	%f98, %f96, %f88;
	mul.f32 	%f99, %f98, %f98;
	fma.rn.f32 	%f100, %f97, %f97, %f99;
	sqrt.rn.f32 	%f101, %f100;
	add.f32 	%f102, %f94, %f101;
	ld.global.u32 	%r48, [%rd45+8];
	mul.wide.s32 	%rd52, %r48, 4;
	add.s64 	%rd53, %rd2, %rd52;
	ld.global.f32 	%f103, [%rd53];
	add.s64 	%rd54, %rd1, %rd52;
	ld.global.f32 	%f104, [%rd54];
	sub.f32 	%f105, %f103, %f95;
	sub.f32 	%f106, %f104, %f96;
	mul.f32 	%f107, %f106, %f106;
	fma.rn.f32 	%f108, %f105, %f105, %f107;
	sqrt.rn.f32 	%f109, %f108;
	add.f32 	%f110, %f102, %f109;
	add.s32 	%r63, %r62, 3;
	ld.global.u32 	%r49, [%rd45+12];
	mul.wide.s32 	%rd55, %r49, 4;
	add.s64 	%rd56, %rd2, %rd55;
	ld.global.f32 	%f111, [%rd56];
	add.s64 	%rd57, %rd1, %rd55;
	ld.global.f32 	%f112, [%rd57];
	sub.f32 	%f113, %f111, %f103;
	sub.f32 	%f114, %f112, %f104;
	mul.f32 	%f115, %f114, %f114;
	fma.rn.f32 	%f116, %f113, %f113, %f115;
	sqrt.rn.f32 	%f117, %f116;
	add.f32 	%f164, %f110, %f117;
	add.s32 	%r62, %r62, 4;
$L__BB2_9:
	setp.eq.s32 	%p7, %r14, 0;
	@%p7 bra 	$L__BB2_14;
	setp.eq.s32 	%p8, %r14, 1;
	@%p8 bra 	$L__BB2_12;
	mul.wide.s32 	%rd58, %r63, 4;
	add.s64 	%rd59, %rd3, %rd58;
	ld.global.u32 	%r50, [%rd59];
	mul.wide.s32 	%rd60, %r50, 4;
	add.s64 	%rd61, %rd2, %rd60;
	ld.global.f32 	%f119, [%rd61];
	add.s64 	%rd62, %rd1, %rd60;
	ld.global.f32 	%f120, [%rd62];
	mul.wide.s32 	%rd63, %r62, 4;
	add.s64 	%rd64, %rd3, %rd63;
	ld.global.u32 	%r51, [%rd64];
	mul.wide.s32 	%rd65, %r51, 4;
	add.s64 	%rd66, %rd2, %rd65;
	ld.global.f32 	%f121, [%rd66];
	add.s64 	%rd67, %rd1, %rd65;
	ld.global.f32 	%f122, [%rd67];
	sub.f32 	%f123, %f121, %f119;
	sub.f32 	%f124, %f122, %f120;
	mul.f32 	%f125, %f124, %f124;
	fma.rn.f32 	%f126, %f123, %f123, %f125;
	sqrt.rn.f32 	%f127, %f126;
	add.f32 	%f128, %f164, %f127;
	add.s32 	%r63, %r62, 1;
	ld.global.u32 	%r52, [%rd64+4];
	mul.wide.s32 	%rd68, %r52, 4;
	add.s64 	%rd69, %rd2, %rd68;
	ld.global.f32 	%f129, [%rd69];
	add.s64 	%rd70, %rd1, %rd68;
	ld.global.f32 	%f130, [%rd70];
	sub.f32 	%f131, %f129, %f121;
	sub.f32 	%f132, %f130, %f122;
	mul.f32 	%f133, %f132, %f132;
	fma.rn.f32 	%f134, %f131, %f131, %f133;
	sqrt.rn.f32 	%f135, %f134;
	add.f32 	%f164, %f128, %f135;
	add.s32 	%r62, %r62, 2;
$L__BB2_12:
	and.b32  	%r53, %r4, 1;
	setp.eq.b32 	%p9, %r53, 1;
	not.pred 	%p10, %p9;
	@%p10 bra 	$L__BB2_14;
	mul.wide.s32 	%rd71, %r63, 4;
	add.s64 	%rd72, %rd3, %rd71;
	ld.global.u32 	%r54, [%rd72];
	mul.wide.s32 	%rd73, %r54, 4;
	add.s64 	%rd74, %rd2, %rd73;
	ld.global.f32 	%f136, [%rd74];
	add.s64 	%rd75, %rd1, %rd73;
	ld.global.f32 	%f137, [%rd75];
	mul.wide.s32 	%rd76, %r62, 4;
	add.s64 	%rd77, %rd3, %rd76;
	ld.global.u32 	%r55, [%rd77];
	mul.wide.s32 	%rd78, %r55, 4;
	add.s64 	%rd79, %rd2, %rd78;
	ld.global.f32 	%f138, [%rd79];
	add.s64 	%rd80, %rd1, %rd78;
	ld.global.f32 	%f139, [%rd80];
	sub.f32 	%f140, %f138, %f136;
	sub.f32 	%f141, %f139, %f137;
	mul.f32 	%f142, %f141, %f141;
	fma.rn.f32 	%f143, %f140, %f140, %f142;
	sqrt.rn.f32 	%f144, %f143;
	add.f32 	%f164, %f164, %f144;
$L__BB2_14:
	ld.global.u32 	%r56, [%rd4];
	mul.wide.s32 	%rd81, %r56, 4;
	add.s64 	%rd82, %rd2, %rd81;
	ld.global.f32 	%f145, [%rd82];
	add.s64 	%rd83, %rd1, %rd81;
	ld.global.f32 	%f146, [%rd83];
	mul.wide.s32 	%rd84, %r23, 4;
	add.s64 	%rd85, %rd4, %rd84;
	ld.global.u32 	%r57, [%rd85+-4];
	mul.wide.s32 	%rd86, %r57, 4;
	add.s64 	%rd87, %rd2, %rd86;
	ld.global.f32 	%f147, [%rd87];
	add.s64 	%rd88, %rd1, %rd86;
	ld.global.f32 	%f148, [%rd88];
	sub.f32 	%f149, %f147, %f145;
	sub.f32 	%f150, %f148, %f146;
	mul.f32 	%f151, %f150, %f150;
	fma.rn.f32 	%f152, %f149, %f149, %f151;
	sqrt.rn.f32 	%f153, %f152;
	add.f32 	%f154, %f164, %f153;
	cvta.to.global.u64 	%rd89, %rd5;
	mul.wide.s32 	%rd90, %r1, 4;
	add.s64 	%rd91, %rd89, %rd90;
	st.global.f32 	[%rd91], %f154;
$L__BB2_15:
	ret;

}


// ===== COMPILED SASS (sm_100) =====

	.target	sm_100

	.elftype	@"ET_EXEC"


//--------------------- .note.nv.tkinfo           --------------------------
	.section	.note.nv.tkinfo,"",@"SHT_NOTE"
	.sectionflags	@"SHF_NOTE_NV_TKINFO"
	.tkinfo
        /*0018*/ 	.word	0x00000002
        /*0030*/ 	.string	""
        /*0030*/ 	.string	"ptxas"
        /*0030*/ 	.string	"Cuda compilation tools, release 13.0, V13.0.88"
        /*0030*/ 	.string	"Build cuda_13.0.r13.0/compiler.36424714_0"
        /*0030*/ 	.string	"-arch sm_100 -m 64 "



//--------------------- .note.nv.cuinfo           --------------------------
	.section	.note.nv.cuinfo,"",@"SHT_NOTE"
	.sectionflags	@"SHF_NOTE_NV_CUINFO"
        /*0018*/ 	.short	0x0002
        /*001a*/ 	.short	0x0064
        /*001c*/ 	.short	0x0082
	.zero		2


//--------------------- .nv.info                  --------------------------
	.section	.nv.info,"",@"SHT_CUDA_INFO"
	.align	4


	//----- nvinfo : EIATTR_REGCOUNT
	.align		4
        /*0000*/ 	.byte	0x04, 0x2f
        /*0002*/ 	.short	(.L_10 - .L_9)
	.align		4
.L_9:
        /*0004*/ 	.word	index@(_Z8init_rngP17curandStateXORWOWyi)
        /*0008*/ 	.word	0x0000001f


	//----- nvinfo : EIATTR_FRAME_SIZE
	.align		4
.L_10:
        /*000c*/ 	.byte	0x04, 0x11
        /*000e*/ 	.short	(.L_12 - .L_11)
	.align		4
.L_11:
        /*0010*/ 	.word	index@(_Z8init_rngP17curandStateXORWOWyi)
        /*0014*/ 	.word	0x00000000


	//----- nvinfo : EIATTR_REGCOUNT
	.align		4
.L_12:
        /*0018*/ 	.byte	0x04, 0x2f
        /*001a*/ 	.short	(.L_14 - .L_13)
	.align		4
.L_13:
        /*001c*/ 	.word	index@(_Z16runEvolutionStepiiiPifP17curandStateXORWOW)
        /*0020*/ 	.word	0x00000028


	//----- nvinfo : EIATTR_FRAME_SIZE
	.align		4
.L_14:
        /*0024*/ 	.byte	0x04, 0x11
        /*0026*/ 	.short	(.L_16 - .L_15)
	.align		4
.L_15:
        /*0028*/ 	.word	index@(_Z16runEvolutionStepiiiPifP17curandStateXORWOW)
        /*002c*/ 	.word	0x00000000


	//----- nvinfo : EIATTR_REGCOUNT
	.align		4
.L_16:
        /*0030*/ 	.byte	0x04, 0x2f
        /*0032*/ 	.short	(.L_18 - .L_17)
	.align		4
.L_17:
        /*0034*/ 	.word	index@(_Z27calculatePopulationsFitnessiiPiPfS0_S0_)
        /*0038*/ 	.word	0x00000020


	//----- nvinfo : EIATTR_FRAME_SIZE
	.align		4
.L_18:
        /*003c*/ 	.byte	0x04, 0x11
        /*003e*/ 	.short	(.L_20 - .L_19)
	.align		4
.L_19:
        /*0040*/ 	.word	index@($__internal_0_$__cuda_sm20_sqrt_rn_f32_slowpath)
        /*0044*/ 	.word	0x00000000


	//----- nvinfo : EIATTR_FRAME_SIZE
	.align		4
.L_20:
        /*0048*/ 	.byte	0x04, 0x11
        /*004a*/ 	.short	(.L_22 - .L_21)
	.align		4
.L_21:
        /*004c*/ 	.word	index@(_Z27calculatePopulationsFitnessiiPiPfS0_S0_)
        /*0050*/ 	.word	0x00000000


	//----- nvinfo : EIATTR_MIN_STACK_SIZE
	.align		4
.L_22:
        /*0054*/ 	.byte	0x04, 0x12
        /*0056*/ 	.short	(.L_24 - .L_23)
	.align		4
.L_23:
        /*0058*/ 	.word	index@(_Z27calculatePopulationsFitnessiiPiPfS0_S0_)
        /*005c*/ 	.word	0x00000000


	//----- nvinfo : EIATTR_MIN_STACK_SIZE
	.align		4
.L_24:
        /*0060*/ 	.byte	0x04, 0x12
        /*0062*/ 	.short	(.L_26 - .L_25)
	.align		4
.L_25:
        /*0064*/ 	.word	index@(_Z16runEvolutionStepiiiPifP17curandStateXORWOW)
        /*0068*/ 	.word	0x00000000


	//----- nvinfo : EIATTR_MIN_STACK_SIZE
	.align		4
.L_26:
        /*006c*/ 	.byte	0x04, 0x12
        /*006e*/ 	.short	(.L_28 - .L_27)
	.align		4
.L_27:
        /*0070*/ 	.word	index@(_Z8init_rngP17curandStateXORWOWyi)
        /*0074*/ 	.word	0x00000000
.L_28:


//--------------------- .nv.compat                --------------------------
	.section	.nv.compat,"",@"SHT_CUDA_COMPAT_INFO"
	.align	4
        /*0000*/ 	.byte	0x02, 0x09, 0x00, 0x00, 0x02, 0x02, 0x01, 0x00, 0x02, 0x05, 0x05, 0x00, 0x03, 0x07, 0x01, 0x01
        /*0010*/ 	.byte	0x02, 0x03, 0x00, 0x00, 0x02, 0x06, 0x01, 0x00, 0x04, 0x0b, 0x08, 0x00, 0x01, 0x00, 0x00, 0x00
        /*0020*/ 	.byte	0x00, 0x00, 0x00, 0x00


//--------------------- .nv.info._Z27calculatePopulationsFitnessiiPiPfS0_S0_ --------------------------
	.section	.nv.info._Z27calculatePopulationsFitnessiiPiPfS0_S0_,"",@"SHT_CUDA_INFO"
	.sectionflags	@""
	.align	4


	//----- nvinfo : EIATTR_CUDA_API_VERSION
	.align		4
        /*0000*/ 	.byte	0x04, 0x37
        /*0002*/ 	.short	(.L_30 - .L_29)
.L_29:
        /*0004*/ 	.word	0x00000082


	//----- nvinfo : EIATTR_KPARAM_INFO
	.align		4
.L_30:
        /*0008*/ 	.byte	0x04, 0x17
        /*000a*/ 	.short	(.L_32 - .L_31)
.L_31:
        /*000c*/ 	.word	0x00000000
        /*0010*/ 	.short	0x0005
        /*0012*/ 	.short	0x0020
        /*0014*/ 	.byte	0x00, 0xf5, 0x21, 0x00


	//----- nvinfo : EIATTR_KPARAM_INFO
	.align		4
.L_32:
        /*0018*/ 	.byte	0x04, 0x17
        /*001a*/ 	.short	(.L_34 - .L_33)
.L_33:
        /*001c*/ 	.word	0x00000000
        /*0020*/ 	.short	0x0004
        /*0022*/ 	.short	0x0018
        /*0024*/ 	.byte	0x00, 0xf5, 0x21, 0x00


	//----- nvinfo : EIATTR_KPARAM_INFO
	.align		4
.L_34:
        /*0028*/ 	.byte	0x04, 0x17
        /*002a*/ 	.short	(.L_36 - .L_35)
.L_35:
        /*002c*/ 	.word	0x00000000
        /*0030*/ 	.short	0x0003
        /*0032*/ 	.short	0x0010
        /*0034*/ 	.byte	0x00, 0xf5, 0x21, 0x00


	//----- nvinfo : EIATTR_KPARAM_INFO
	.align		4
.L_36:
        /*0038*/ 	.byte	0x04, 0x17
        /*003a*/ 	.short	(.L_38 - .L_37)
.L_37:
        /*003c*/ 	.word	0x00000000
        /*0040*/ 	.short	0x0002
        /*0042*/ 	.short	0x0008
        /*0044*/ 	.byte	0x00, 0xf5, 0x21, 0x00


	//----- nvinfo : EIATTR_KPARAM_INFO
	.align		4
.L_38:
        /*0048*/ 	.byte	0x04, 0x17
        /*004a*/ 	.short	(.L_40 - .L_39)
.L_39:
        /*004c*/ 	.word	0x00000000
        /*0050*/ 	.short	0x0001
        /*0052*/ 	.short	0x0004
        /*0054*/ 	.byte	0x00, 0xf0, 0x11, 0x00


	//----- nvinfo : EIATTR_KPARAM_INFO
	.align		4
.L_40:
        /*0058*/ 	.byte	0x04, 0x17
        /*005a*/ 	.short	(.L_42 - .L_41)
.L_41:
        /*005c*/ 	.word	0x00000000
        /*0060*/ 	.short	0x0000
        /*0062*/ 	.short	0x0000
        /*0064*/ 	.byte	0x00, 0xf0, 0x11, 0x00


	//----- nvinfo : EIATTR_SPARSE_MMA_MASK
	.align		4
.L_42:
        /*0068*/ 	.byte	0x03, 0x50
        /*006a*/ 	.short	0x0000


	//----- nvinfo : EIATTR_MAXREG_COUNT
	.align		4
        /*006c*/ 	.byte	0x03, 0x1b
        /*006e*/ 	.short	0x00ff


	//----- nvinfo : EIATTR_MERCURY_ISA_VERSION
	.align		4
        /*0070*/ 	.byte	0x03, 0x5f
        /*0072*/ 	.short	0x0101


	//----- nvinfo : EIATTR_VRC_CTA_INIT_COUNT
	.align		4
        /*0074*/ 	.byte	0x02, 0x4a
	.zero		1
	.zero		1


	//----- nvinfo : EIATTR_EXIT_INSTR_OFFSETS
	.align		4
        /*0078*/ 	.byte	0x04, 0x1c
        /*007a*/ 	.short	(.L_44 - .L_43)


	//   ....[0]....
.L_43:
        /*007c*/ 	.word	0x00000070


	//   ....[1]....
        /*0080*/ 	.word	0x00001fd0


	//----- nvinfo : EIATTR_CRS_STACK_SIZE
	.align		4
.L_44:
        /*0084*/ 	.byte	0x04, 0x1e
        /*0086*/ 	.short	(.L_46 - .L_45)
.L_45:
        /*0088*/ 	.word	0x00000000


	//----- nvinfo : EIATTR_CBANK_PARAM_SIZE
	.align		4
.L_46:
        /*008c*/ 	.byte	0x03, 0x19
        /*008e*/ 	.short	0x0028


	//----- nvinfo : EIATTR_PARAM_CBANK
	.align		4
        /*0090*/ 	.byte	0x04, 0x0a
        /*0092*/ 	.short	(.L_48 - .L_47)
	.align		4
.L_47:
        /*0094*/ 	.word	index@(.nv.constant0._Z27calculatePopulationsFitnessiiPiPfS0_S0_)
        /*0098*/ 	.short	0x0380
        /*009a*/ 	.short	0x0028


	//----- nvinfo : EIATTR_SW_WAR
	.align		4
.L_48:
        /*009c*/ 	.byte	0x04, 0x36
        /*009e*/ 	.short	(.L_50 - .L_49)
.L_49:
        /*00a0*/ 	.word	0x00000008
.L_50:


//--------------------- .nv.info._Z16runEvolutionStepiiiPifP17curandStateXORWOW --------------------------
	.section	.nv.info._Z16runEvolutionStepiiiPifP17curandStateXORWOW,"",@"SHT_CUDA_INFO"
	.sectionflags	@""
	.align	4


	//----- nvinfo : EIATTR_CUDA_API_VERSION
	.align		4
        /*0000*/ 	.byte	0x04, 0x37
        /*0002*/ 	.short	(.L_52 - .L_51)
.L_51:
        /*0004*/ 	.word	0x00000082


	//----- nvinfo : EIATTR_KPARAM_INFO
	.align		4
.L_52:
        /*0008*/ 	.byte	0x04, 0x17
        /*000a*/ 	.short	(.L_54 - .L_53)
.L_53:
        /*000c*/ 	.word	0x00000000
        /*0010*/ 	.short	0x0005
        /*0012*/ 	.short	0x0020
        /*0014*/ 	.byte	0x00, 0xf5, 0x21, 0x00


	//----- nvinfo : EIATTR_KPARAM_INFO
	.align		4
.L_54:
        /*0018*/ 	.byte	0x04, 0x17
        /*001a*/ 	.short	(.L_56 - .L_55)
.L_55:
        /*001c*/ 	.word	0x00000000
        /*0020*/ 	.short	0x0004
        /*0022*/ 	.short	0x0018
        /*0024*/ 	.byte	0x00, 0xf0, 0x11, 0x00


	//----- nvinfo : EIATTR_KPARAM_INFO
	.align		4
.L_56:
        /*0028*/ 	.byte	0x04, 0x17
        /*002a*/ 	.short	(.L_58 - .L_57)
.L_57:
        /*002c*/ 	.word	0x00000000
        /*0030*/ 	.short	0x0003
        /*0032*/ 	.short	0x0010
        /*0034*/ 	.byte	0x00, 0xf5, 0x21, 0x00


	//----- nvinfo : EIATTR_KPARAM_INFO
	.align		4
.L_58:
        /*0038*/ 	.byte	0x04, 0x17
        /*003a*/ 	.short	(.L_60 - .L_59)
.L_59:
        /*003c*/ 	.word	0x00000000
        /*0040*/ 	.short	0x0002
        /*0042*/ 	.short	0x0008
        /*0044*/ 	.byte	0x00, 0xf0, 0x11, 0x00


	//----- nvinfo : EIATTR_KPARAM_INFO
	.align		4
.L_60:
        /*0048*/ 	.byte	0x04, 0x17
        /*004a*/ 	.short	(.L_62 - .L_61)
.L_61:
        /*004c*/ 	.word	0x00000000
        /*0050*/ 	.short	0x0001
        /*0052*/ 	.short	0x0004
        /*0054*/ 	.byte	0x00, 0xf0, 0x11, 0x00


	//----- nvinfo : EIATTR_KPARAM_INFO
	.align		4
.L_62:
        /*0058*/ 	.byte	0x04, 0x17
        /*005a*/ 	.short	(.L_64 - .L_63)
.L_63:
        /*005c*/ 	.word	0x00000000
        /*0060*/ 	.short	0x0000
        /*0062*/ 	.short	0x0000
        /*0064*/ 	.byte	0x00, 0xf0, 0x11, 0x00


	//----- nvinfo : EIATTR_SPARSE_MMA_MASK
	.align		4
.L_64:
        /*0068*/ 	.byte	0x03, 0x50
        /*006a*/ 	.short	0x0000


	//----- nvinfo : EIATTR_MAXREG_COUNT
	.align		4
        /*006c*/ 	.byte	0x03, 0x1b
        /*006e*/ 	.short	0x00ff


	//----- nvinfo : EIATTR_MERCURY_ISA_VERSION
	.align		4
        /*0070*/ 	.byte	0x03, 0x5f
        /*0072*/ 	.short	0x0101


	//----- nvinfo : EIATTR_VRC_CTA_INIT_COUNT
	.align		4
        /*0074*/ 	.byte	0x02, 0x4a
	.zero		1
	.zero		1


	//----- nvinfo : EIATTR_EXIT_INSTR_OFFSETS
	.align		4
        /*0078*/ 	.byte	0x04, 0x1c
        /*007a*/ 	.short	(.L_66 - .L_65)


	//   ....[0]....
.L_65:
        /*007c*/ 	.word	0x00000070


	//   ....[1]....
        /*0080*/ 	.word	0x000000d0


	//   ....[2]....
        /*0084*/ 	.word	0x00001b60


	//----- nvinfo : EIATTR_CRS_STACK_SIZE
	.align		4
.L_66:
        /*0088*/ 	.byte	0x04, 0x1e
        /*008a*/ 	.short	(.L_68 - .L_67)
.L_67:
        /*008c*/ 	.word	0x00000000


	//----- nvinfo : EIATTR_CBANK_PARAM_SIZE
	.align		4
.L_68:
        /*0090*/ 	.byte	0x03, 0x19
        /*0092*/ 	.short	0x0028


	//----- nvinfo : EIATTR_PARAM_CBANK
	.align		4
        /*0094*/ 	.byte	0x04, 0x0a
        /*0096*/ 	.short	(.L_70 - .L_69)
	.align		4
.L_69:
        /*0098*/ 	.word	index@(.nv.constant0._Z16runEvolutionStepiiiPifP17curandStateXORWOW)
        /*009c*/ 	.short	0x0380
        /*009e*/ 	.short	0x0028


	//----- nvinfo : EIATTR_SW_WAR
	.align		4
.L_70:
        /*00a0*/ 	.byte	0x04, 0x36
        /*00a2*/ 	.short	(.L_72 - .L_71)
.L_71:
        /*00a4*/ 	.word	0x00000008
.L_72:


//--------------------- .nv.info._Z8init_rngP17curandStateXORWOWyi --------------------------
	.section	.nv.info._Z8init_rngP17curandStateXORWOWyi,"",@"SHT_CUDA_INFO"
	.sectionflags	@""
	.align	4


	//----- nvinfo : EIATTR_CUDA_API_VERSION
	.align		4
        /*0000*/ 	.byte	0x04, 0x37
        /*0002*/ 	.short	(.L_74 - .L_73)
.L_73:
        /*0004*/ 	.word	0x00000082


	//----- nvinfo : EIATTR_KPARAM_INFO
	.align		4
.L_74:
        /*0008*/ 	.byte	0x04, 0x17
        /*000a*/ 	.short	(.L_76 - .L_75)
.L_75:
        /*000c*/ 	.word	0x00000000
        /*0010*/ 	.short	0x0002
        /*0012*/ 	.short	0x0010
        /*0014*/ 	.byte	0x00, 0xf0, 0x11, 0x00


	//----- nvinfo : EIATTR_KPARAM_INFO
	.align		4
.L_76:
        /*0018*/ 	.byte	0x04, 0x17
        /*001a*/ 	.short	(.L_78 - .L_77)
.L_77:
        /*001c*/ 	.word	0x00000000
        /*0020*/ 	.short	0x0001
        /*0022*/ 	.short	0x0008
        /*0024*/ 	.byte	0x00, 0xf0, 0x21, 0x00


	//----- nvinfo : EIATTR_KPARAM_INFO
	.align		4
.L_78:
        /*0028*/ 	.byte	0x04, 0x17
        /*002a*/ 	.short	(.L_80 - .L_79)
.L_79:
        /*002c*/ 	.word	0x00000000
        /*0030*/ 	.short	0x0000
        /*0032*/ 	.short	0x0000
        /*0034*/ 	.byte	0x00, 0xf5, 0x21, 0x00


	//----- nvinfo : EIATTR_SPARSE_MMA_MASK
	.align		4
.L_80:
        /*0038*/ 	.byte	0x03, 0x50
        /*003a*/ 	.short	0x0000


	//----- nvinfo : EIATTR_MAXREG_COUNT
	.align		4
        /*003c*/ 	.byte	0x03, 0x1b
        /*003e*/ 	.short	0x00ff


	//----- nvinfo : EIATTR_MERCURY_ISA_VERSION
	.align		4
        /*0040*/ 	.byte	0x03, 0x5f
        /*0042*/ 	.short	0x0101


	//----- nvinfo : EIATTR_VRC_CTA_INIT_COUNT
	.align		4
        /*0044*/ 	.byte	0x02, 0x4a
	.zero		1
	.zero		1


	//----- nvinfo : EIATTR_EXIT_INSTR_OFFSETS
	.align		4
        /*0048*/ 	.byte	0x04, 0x1c
        /*004a*/ 	.short	(.L_82 - .L_81)


	//   ....[0]....
.L_81:
        /*004c*/ 	.word	0x00000070


	//   ....[1]....
        /*0050*/ 	.word	0x00000f00


	//----- nvinfo : EIATTR_CRS_STACK_SIZE
	.align		4
.L_82:
        /*0054*/ 	.byte	0x04, 0x1e
        /*0056*/ 	.short	(.L_84 - .L_83)
.L_83:
        /*0058*/ 	.word	0x00000000


	//----- nvinfo : EIATTR_CBANK_PARAM_SIZE
	.align		4
.L_84:
        /*005c*/ 	.byte	0x03, 0x19
        /*005e*/ 	.short	0x0014


	//----- nvinfo : EIATTR_PARAM_CBANK
	.align		4
        /*0060*/ 	.byte	0x04, 0x0a
        /*0062*/ 	.short	(.L_86 - .L_85)
	.align		4
.L_85:
        /*0064*/ 	.word	index@(.nv.constant0._Z8init_rngP17curandStateXORWOWyi)
        /*0068*/ 	.short	0x0380
        /*006a*/ 	.short	0x0014


	//----- nvinfo : EIATTR_SW_WAR
	.align		4
.L_86:
        /*006c*/ 	.byte	0x04, 0x36
        /*006e*/ 	.short	(.L_88 - .L_87)
.L_87:
        /*0070*/ 	.word	0x00000008
.L_88:


//--------------------- .nv.callgraph             --------------------------
	.section	.nv.callgraph,"",@"SHT_CUDA_CALLGRAPH"
	.align	4
	.sectionentsize	8
	.align		4
        /*0000*/ 	.word	0x00000000
	.align		4
        /*0004*/ 	.word	0xffffffff
	.align		4
        /*0008*/ 	.word	0x00000000
	.align		4
        /*000c*/ 	.word	0xfffffffe
	.align		4
        /*0010*/ 	.word	0x00000000
	.align		4
        /*0014*/ 	.word	0xfffffffd
	.align		4
        /*0018*/ 	.word	0x00000000
	.align		4
        /*001c*/ 	.word	0xfffffffc


//--------------------- .nv.constant4             --------------------------
	.section	.nv.constant4,"a",@progbits
	.align	8
	.align		8
.nv.constant4:
        /*0000*/ 	.dword	precalc_xorwow_matrix
	.align		8
        /*0008*/ 	.dword	precalc_xorwow_offset_matrix
	.align		8
        /*0010*/ 	.dword	mrg32k3aM1
	.align		8
        /*0018*/ 	.dword	mrg32k3aM2
	.align		8
        /*0020*/ 	.dword	mrg32k3aM1SubSeq
	.align		8
        /*0028*/ 	.dword	mrg32k3aM2SubSeq
	.align		8
        /*0030*/ 	.dword	mrg32k3aM1Seq
	.align		8
        /*0038*/ 	.dword	mrg32k3aM2Seq


//--------------------- .nv.constant3             --------------------------
	.section	.nv.constant3,"a",@progbits
	.align	8
.nv.constant3:
	.type		__cr_lgamma_table,@object
	.size		__cr_lgamma_table,(.L_8 - __cr_lgamma_table)
__cr_lgamma_table:
        /*0000*/ 	.byte	0x00, 0x00, 0x00, 0x00, 0x00, 0x00, 0x00, 0x00, 0x00, 0x00, 0x00, 0x00, 0x00, 0x00, 0x00, 0x00
        /*0010*/ 	.byte	0xef, 0x39, 0xfa, 0xfe, 0x42, 0x2e, 0xe6, 0x3f, 0x02, 0x20, 0x2a, 0xfa, 0x0b, 0xab, 0xfc, 0x3f
        /*0020*/ 	.byte	0xf9, 0x2c, 0x92, 0x7c, 0xa7, 0x6c, 0x09, 0x40, 0xc9, 0x79, 0x44, 0x3c, 0x64, 0x26, 0x13, 0x40
        /*0030*/ 	.byte	0xca, 0x01, 0xcf, 0x3a, 0x27, 0x51, 0x1a, 0x40, 0x30, 0xcc, 0x2d, 0xf3, 0xe1, 0x0c, 0x21, 0x40
        /*0040*/ 	.byte	0x0d, 0xb7, 0xfc, 0x82, 0x8e, 0x35, 0x25, 0x40
.L_8:


//--------------------- .text._Z27calculatePopulationsFitnessiiPiPfS0_S0_ --------------------------
	.section	.text._Z27calculatePopulationsFitnessiiPiPfS0_S0_,"ax",@progbits
	.align	128
        .global         _Z27calculatePopulationsFitnessiiPiPfS0_S0_
        .type           _Z27calculatePopulationsFitnessiiPiPfS0_S0_,@function
        .size           _Z27calculatePopulationsFitnessiiPiPfS0_S0_,(.L_x_112 - _Z27calculatePopulationsFitnessiiPiPfS0_S0_)
        .other          _Z27calculatePopulationsFitnessiiPiPfS0_S0_,@"STO_CUDA_ENTRY STV_DEFAULT"
_Z27calculatePopulationsFitnessiiPiPfS0_S0_:
.text._Z27calculatePopulationsFitnessiiPiPfS0_S0_:
[----:B------:R-:W-:Y:S01]  /*0000*/  LDC R1, c[0x0][0x37c] ;  /* 0x0000df00ff017b82 */ /* 0x000fe20000000800 */
[----:B------:R-:W0:Y:S07]  /*0010*/  S2R R0, SR_TID.X ;  /* 0x0000000000007919 */ /* 0x000e2e0000002100 */
[----:B------:R-:W0:Y:S01]  /*0020*/  S2UR UR4, SR_CTAID.X ;  /* 0x00000000000479c3 */ /* 0x000e220000002500 */
[----:B------:R-:W1:Y:S07]  /*0030*/  LDCU.64 UR6, c[0x0][0x380] ;  /* 0x00007000ff0677ac */ /* 0x000e6e0008000a00 */
[----:B------:R-:W0:Y:S02]  /*0040*/  LDC R9, c[0x0][0x360] ;  /* 0x0000d800ff097b82 */ /* 0x000e240000000800 */
[----:B0-----:R-:W-:-:S05]  /*0050*/  IMAD R9, R9, UR4, R0 ;  /* 0x0000000409097c24 */ /* 0x001fca000f8e0200 */
[----:B-1----:R-:W-:-:S13]  /*0060*/  ISETP.GE.AND P0, PT, R9, UR7, PT ;  /* 0x0000000709007c0c */ /* 0x002fda000bf06270 */
[----:B------:R-:W-:Y:S05]  /*0070*/  @P0 EXIT ;  /* 0x000000000000094d */ /* 0x000fea0003800000 */
[----:B------:R-:W0:Y:S01]  /*0080*/  LDC.64 R10, c[0x0][0x388] ;  /* 0x0000e200ff0a7b82 */ /* 0x000e220000000a00 */
[----:B------:R-:W-:Y:S02]  /*0090*/  UISETP.GE.AND UP0, UPT, UR6, 0x2, UPT ;  /* 0x000000020600788c */ /* 0x000fe4000bf06270 */
[----:B------:R-:W-:Y:S02]  /*00a0*/  IMAD R8, R9, UR6, RZ ;  /* 0x0000000609087c24 */ /* 0x000fe4000f8e02ff */
[----:B------:R-:W-:Y:S01]  /*00b0*/  HFMA2 R7, -RZ, RZ, 0, 0 ;  /* 0x00000000ff077431 */ /* 0x000fe200000001ff */
[----:B------:R-:W1:Y:S01]  /*00c0*/  LDCU.64 UR4, c[0x0][0x358] ;  /* 0x00006b00ff0477ac */ /* 0x000e620008000a00 */
[----:B0-----:R-:W-:-:S03]  /*00d0*/  IMAD.WIDE R10, R8, 0x4, R10 ;  /* 0x00000004080a7825 */ /* 0x001fc600078e020a */
[----:B-1----:R-:W-:Y:S05]  /*00e0*/  BRA.U !UP0, `(.L_x_0) ;  /* 0x0000001d08287547 */ /* 0x002fea000b800000 */
[C---:B------:R-:W-:Y:S01]  /*00f0*/  IADD3 R3, PT, PT, R8.reuse, 0x2, RZ ;  /* 0x0000000208037810 */ /* 0x040fe20007ffe0ff */
[----:B------:R-:W-:Y:S01]  /*0100*/  BSSY.RECONVERGENT B0, `(.L_x_1) ;  /* 0x00000e4000007945 */ /* 0x000fe20003800200 */
[----:B------:R-:W-:Y:S02]  /*0110*/  LOP3.LUT R6, RZ, R8, RZ, 0x33, !PT ;  /* 0x00000008ff067212 */ /* 0x000fe400078e33ff */
[C---:B------:R-:W-:Y:S02]  /*0120*/  VIADDMNMX R3, R8.reuse, UR6, R3, !PT ;  /* 0x0000000608037c46 */ /* 0x040fe4000f800103 */
[----:B------:R-:W-:Y:S02]  /*0130*/  IADD3 R4, PT, PT, R8, 0x1, RZ ;  /* 0x0000000108047810 */ /* 0x000fe40007ffe0ff */
[C---:B------:R-:W-:Y:S02]  /*0140*/  IADD3 R0, PT, PT, R3.reuse, -0x2, -R8 ;  /* 0xfffffffe03007810 */ /* 0x040fe40007ffe808 */
[----:B------:R-:W-:-:S02]  /*0150*/  IADD3 R6, PT, PT, R3, R6, RZ ;  /* 0x0000000603067210 */ /* 0x000fc40007ffe0ff */
[----:B------:R-:W-:Y:S02]  /*0160*/  ISETP.GE.U32.AND P0, PT, R0, 0x7, PT ;  /* 0x000000070000780c */ /* 0x000fe40003f06070 */
[----:B------:R-:W-:Y:S02]  /*0170*/  MOV R7, RZ ;  /* 0x000000ff00077202 */ /* 0x000fe40000000f00 */
[----:B------:R-:W-:-:S09]  /*0180*/  LOP3.LUT R5, R6, 0x7, RZ, 0xc0, !PT ;  /* 0x0000000706057812 */ /* 0x000fd200078ec0ff */
[----:B------:R-:W-:Y:S05]  /*0190*/  @!P0 BRA `(.L_x_2) ;  /* 0x0000000c00688947 */ /* 0x000fea0003800000 */
[----:B------:R-:W2:Y:S01]  /*01a0*/  LDG.E R7, desc[UR4][R10.64] ;  /* 0x000000040a077981 */ /* 0x000ea2000c1e1900 */
[----:B------:R-:W2:Y:S08]  /*01b0*/  LDC.64 R24, c[0x0][0x3a0] ;  /* 0x0000e800ff187b82 */ /* 0x000eb00000000a00 */
[----:B------:R-:W0:Y:S08]  /*01c0*/  LDC.64 R2, c[0x0][0x398] ;  /* 0x0000e600ff027b82 */ /* 0x000e300000000a00 */
[----:B------:R-:W1:Y:S08]  /*01d0*/  LDC.64 R12, c[0x0][0x398] ;  /* 0x0000e600ff0c7b82 */ /* 0x000e700000000a00 */
[----:B------:R-:W3:Y:S08]  /*01e0*/  LDC.64 R14, c[0x0][0x3a0] ;  /* 0x0000e800ff0e7b82 */ /* 0x000ef00000000a00 */
[----:B------:R-:W4:Y:S01]  /*01f0*/  LDC.64 R16, c[0x0][0x388] ;  /* 0x0000e200ff107b82 */ /* 0x000f220000000a00 */
[----:B--2---:R-:W-:-:S04]  /*0200*/  IMAD.WIDE R24, R7, 0x4, R24 ;  /* 0x0000000407187825 */ /* 0x004fc800078e0218 */
[----:B0-----:R-:W-:Y:S02]  /*0210*/  IMAD.WIDE R2, R7, 0x4, R2 ;  /* 0x0000000407027825 */ /* 0x001fe400078e0202 */
[----:B------:R0:W5:Y:S04]  /*0220*/  LDG.E R24, desc[UR4][R24.64] ;  /* 0x0000000418187981 */ /* 0x000168000c1e1900 */
[----:B------:R0:W5:Y:S01]  /*0230*/  LDG.E R23, desc[UR4][R2.64] ;  /* 0x0000000402177981 */ /* 0x000162000c1e1900 */
[----:B------:R-:W-:Y:S01]  /*0240*/  LOP3.LUT R4, R6, 0xfffffff8, RZ, 0xc0, !PT ;  /* 0xfffffff806047812 */ /* 0x000fe200078ec0ff */
[----:B------:R-:W-:Y:S01]  /*0250*/  BSSY.RECONVERGENT B1, `(.L_x_3) ;  /* 0x00000cd000017945 */ /* 0x000fe20003800200 */
[----:B------:R-:W-:Y:S02]  /*0260*/  MOV R7, RZ ;  /* 0x000000ff00077202 */ /* 0x000fe40000000f00 */
[----:B-1-34-:R-:W-:-:S07]  /*0270*/  IADD3 R4, PT, PT, -R4, RZ, RZ ;  /* 0x000000ff04047210 */ /* 0x01afce0007ffe1ff */
.L_x_28:
[----:B------:R-:W-:-:S05]  /*0280*/  IADD3 R19, PT, PT, R8, 0x1, RZ ;  /* 0x0000000108137810 */ /* 0x000fca0007ffe0ff */
[----:B------:R-:W-:-:S05]  /*0290*/  IMAD.WIDE R18, R19, 0x4, R16 ;  /* 0x0000000413127825 */ /* 0x000fca00078e0210 */
[----:B------:R-:W2:Y:S02]  /*02a0*/  LDG.E R21, desc[UR4][R18.64] ;  /* 0x0000000412157981 */ /* 0x000ea4000c1e1900 */
[----:B--2---:R-:W-:-:S04]  /*02b0*/  IMAD.WIDE R26, R21, 0x4, R14 ;  /* 0x00000004151a7825 */ /* 0x004fc800078e020e */
[----:B------:R-:W-:Y:S01]  /*02c0*/  IMAD.WIDE R20, R21, 0x4, R12 ;  /* 0x0000000415147825 */ /* 0x000fe200078e020c */
[----:B0-----:R-:W2:Y:S04]  /*02d0*/  LDG.E R3, desc[UR4][R26.64] ;  /* 0x000000041a037981 */ /* 0x001ea8000c1e1900 */
[----:B------:R-:W3:Y:S01]  /*02e0*/  LDG.E R2, desc[UR4][R20.64] ;  /* 0x0000000414027981 */ /* 0x000ee2000c1e1900 */
[----:B------:R-:W-:Y:S01]  /*02f0*/  IADD3 R4, PT, PT, R4, 0x8, RZ ;  /* 0x0000000804047810 */ /* 0x000fe20007ffe0ff */
[----:B------:R-:W-:Y:S03]  /*0300*/  BSSY.RECONVERGENT B2, `(.L_x_4) ;  /* 0x0000013000027945 */ /* 0x000fe60003800200 */
[----:B------:R-:W-:Y:S01]  /*0310*/  ISETP.NE.AND P0, PT, R4, RZ, PT ;  /* 0x000000ff0400720c */ /* 0x000fe20003f05270 */
[----:B--2--5:R-:W-:Y:S01]  /*0320*/  FADD R24, R3, -R24 ;  /* 0x8000001803187221 */ /* 0x024fe20000000000 */
[----:B---3--:R-:W-:-:S03]  /*0330*/  FADD R23, R2, -R23 ;  /* 0x8000001702177221 */ /* 0x008fc60000000000 */
[----:B------:R-:W-:-:S04]  /*0340*/  FMUL R24, R24, R24 ;  /* 0x0000001818187220 */ /* 0x000fc80000400000 */
[----:B------:R-:W-:-:S04]  /*0350*/  FFMA R23, R23, R23, R24 ;  /* 0x0000001717177223 */ /* 0x000fc80000000018 */
[----:B------:R0:W1:Y:S01]  /*0360*/  MUFU.RSQ R22, R23 ;  /* 0x0000001700167308 */ /* 0x0000620000001400 */
[----:B------:R-:W-:-:S04]  /*0370*/  IADD3 R0, PT, PT, R23, -0xd000000, RZ ;  /* 0xf300000017007810 */ /* 0x000fc80007ffe0ff */
[----:B------:R-:W-:-:S13]  /*0380*/  ISETP.GT.U32.AND P1, PT, R0, 0x727fffff, PT ;  /* 0x727fffff0000780c */ /* 0x000fda0003f24070 */
[----:B01----:R-:W-:Y:S05]  /*0390*/  @!P1 BRA `(.L_x_5) ;  /* 0x0000000000149947 */ /* 0x003fea0003800000 */
[----:B------:R-:W-:Y:S02]  /*03a0*/  MOV R0, R23 ;  /* 0x0000001700007202 */ /* 0x000fe40000000f00 */
[----:B------:R-:W-:-:S07]  /*03b0*/  MOV R20, 0x3d0 ;  /* 0x000003d000147802 */ /* 0x000fce0000000f00 */
[----:B------:R-:W-:Y:S05]  /*03c0*/  CALL.REL.NOINC `($__internal_0_$__cuda_sm20_sqrt_rn_f32_slowpath) ;  /* 0x0000001c00047944 */ /* 0x000fea0003c00000 */
[----:B------:R-:W-:Y:S01]  /*03d0*/  MOV R0, R25 ;  /* 0x0000001900007202 */ /* 0x000fe20000000f00 */
[----:B------:R-:W-:Y:S06]  /*03e0*/  BRA `(.L_x_6) ;  /* 0x0000000000107947 */ /* 0x000fec0003800000 */
.L_x_5:
[----:B------:R-:W-:Y:S01]  /*03f0*/  FMUL.FTZ R0, R23, R22 ;  /* 0x0000001617007220 */ /* 0x000fe20000410000 */
[----:B------:R-:W-:-:S03]  /*0400*/  FMUL.FTZ R20, R22, 0.5 ;  /* 0x3f00000016147820 */ /* 0x000fc60000410000 */
[----:B------:R-:W-:-:S04]  /*0410*/  FFMA R21, -R0, R0, R23 ;  /* 0x0000000000157223 */ /* 0x000fc80000000117 */
[----:B------:R-:W-:-:S07]  /*0420*/  FFMA R0, R21, R20, R0 ;  /* 0x0000001415007223 */ /* 0x000fce0000000000 */
.L_x_6:
[----:B------:R-:W-:Y:S05]  /*0430*/  BSYNC.RECONVERGENT B2 ;  /* 0x0000000000027941 */ /* 0x000fea0003800200 */
.L_x_4:
[----:B------:R-:W2:Y:S02]  /*0440*/  LDG.E R21, desc[UR4][R18.64+0x4] ;  /* 0x0000040412157981 */ /* 0x000ea4000c1e1900 */
[----:B--2---:R-:W-:-:S04]  /*0450*/  IMAD.WIDE R24, R21, 0x4, R14 ;  /* 0x0000000415187825 */ /* 0x004fc800078e020e */
[----:B------:R-:W-:Y:S02]  /*0460*/  IMAD.WIDE R20, R21, 0x4, R12 ;  /* 0x0000000415147825 */ /* 0x000fe400078e020c */
[----:B------:R-:W2:Y:S04]  /*0470*/  LDG.E R24, desc[UR4][R24.64] ;  /* 0x0000000418187981 */ /* 0x000ea8000c1e1900 */
[----:B------:R-:W3:Y:S01]  /*0480*/  LDG.E R23, desc[UR4][R20.64] ;  /* 0x0000000414177981 */ /* 0x000ee2000c1e1900 */
[----:B------:R-:W-:Y:S01]  /*0490*/  BSSY.RECONVERGENT B2, `(.L_x_7) ;  /* 0x0000012000027945 */ /* 0x000fe20003800200 */
[----:B------:R-:W-:Y:S01]  /*04a0*/  FADD R7, R0, R7 ;  /* 0x0000000700077221 */ /* 0x000fe20000000000 */
[----:B--2---:R-:W-:Y:S01]  /*04b0*/  FADD R3, -R3, R24 ;  /* 0x0000001803037221 */ /* 0x004fe20000000100 */
[----:B---3--:R-:W-:-:S03]  /*04c0*/  FADD R2, -R2, R23 ;  /* 0x0000001702027221 */ /* 0x008fc60000000100 */
        /* <DEDUP_REMOVED lines=9> */
[----:B------:R-:W-:Y:S05]  /*0560*/  BRA `(.L_x_9) ;  /* 0x0000000000107947 */ /* 0x000fea0003800000 */
.L_x_8:
[----:B------:R-:W-:Y:S01]  /*0570*/  FMUL.FTZ R25, R22, R3 ;  /* 0x0000000316197220 */ /* 0x000fe20000410000 */
[----:B------:R-:W-:-:S03]  /*0580*/  FMUL.FTZ R2, R3, 0.5 ;  /* 0x3f00000003027820 */ /* 0x000fc60000410000 */
[----:B------:R-:W-:-:S04]  /*0590*/  FFMA R0, -R25, R25, R22 ;  /* 0x0000001919007223 */ /* 0x000fc80000000116 */
[----:B------:R-:W-:-:S07]  /*05a0*/  FFMA R25, R0, R2, R25 ;  /* 0x0000000200197223 */ /* 0x000fce0000000019 */
.L_x_9:
[----:B------:R-:W-:Y:S05]  /*05b0*/  BSYNC.RECONVERGENT B2 ;  /* 0x0000000000027941 */ /* 0x000fea0003800200 */
.L_x_7:
[----:B------:R-:W2:Y:S02]  /*05c0*/  LDG.E R21, desc[UR4][R18.64+0x8] ;  /* 0x0000080412157981 */ /* 0x000ea4000c1e1900 */
[----:B--2---:R-:W-:-:S04]  /*05d0*/  IMAD.WIDE R26, R21, 0x4, R14 ;  /* 0x00000004151a7825 */ /* 0x004fc800078e020e */
[----:B------:R-:W-:Y:S01]  /*05e0*/  IMAD.WIDE R20, R21, 0x4, R12 ;  /* 0x0000000415147825 */ /* 0x000fe200078e020c */
[----:B------:R-:W2:Y:S04]  /*05f0*/  LDG.E R3, desc[UR4][R26.64] ;  /* 0x000000041a037981 */ /* 0x000ea8000c1e1900 */
[----:B------:R-:W3:Y:S01]  /*0600*/  LDG.E R2, desc[UR4][R20.64] ;  /* 0x0000000414027981 */ /* 0x000ee2000c1e1900 */
[----:B------:R-:W-:Y:S01]  /*0610*/  BSSY.RECONVERGENT B2, `(.L_x_10) ;  /* 0x0000013000027945 */ /* 0x000fe20003800200 */
[----:B--2---:R-:W-:Y:S01]  /*0620*/  FADD R24, -R24, R3 ;  /* 0x0000000318187221 */ /* 0x004fe20000000100 */
[----:B---3--:R-:W-:-:S03]  /*0630*/  FADD R23, -R23, R2 ;  /* 0x0000000217177221 */ /* 0x008fc60000000100 */
[----:B------:R-:W-:-:S04]  /*0640*/  FMUL R24, R24, R24 ;  /* 0x0000001818187220 */ /* 0x000fc80000400000 */
[----:B------:R-:W-:Y:S01]  /*0650*/  FFMA R29, R23, R23, R24 ;  /* 0x00000017171d7223 */ /* 0x000fe20000000018 */
[----:B------:R-:W-:-:S03]  /*0660*/  FADD R23, R7, R25 ;  /* 0x0000001907177221 */ /* 0x000fc60000000000 */
        /* <DEDUP_REMOVED lines=9> */
.L_x_11:
[----:B------:R-:W-:Y:S01]  /*0700*/  FMUL.FTZ R0, R29, R22 ;  /* 0x000000161d007220 */ /* 0x000fe20000410000 */
[----:B------:R-:W-:-:S03]  /*0710*/  FMUL.FTZ R20, R22, 0.5 ;  /* 0x3f00000016147820 */ /* 0x000fc60000410000 */
[----:B------:R-:W-:-:S04]  /*0720*/  FFMA R7, -R0, R0, R29 ;  /* 0x0000000000077223 */ /* 0x000fc8000000011d */
[----:B------:R-:W-:-:S07]  /*0730*/  FFMA R0, R7, R20, R0 ;  /* 0x0000001407007223 */ /* 0x000fce0000000000 */
.L_x_12:
[----:B------:R-:W-:Y:S05]  /*0740*/  BSYNC.RECONVERGENT B2 ;  /* 0x0000000000027941 */ /* 0x000fea0003800200 */
.L_x_10:
        /* <DEDUP_REMOVED lines=19> */
.L_x_14:
[----:B------:R-:W-:Y:S01]  /*0880*/  FMUL.FTZ R25, R22, R3 ;  /* 0x0000000316197220 */ /* 0x000fe20000410000 */
[----:B------:R-:W-:-:S03]  /*0890*/  FMUL.FTZ R2, R3, 0.5 ;  /* 0x3f00000003027820 */ /* 0x000fc60000410000 */
[----:B------:R-:W-:-:S04]  /*08a0*/  FFMA R0, -R25, R25, R22 ;  /* 0x0000001919007223 */ /* 0x000fc80000000116 */
[----:B------:R-:W-:-:S07]  /*08b0*/  FFMA R25, R0, R2, R25 ;  /* 0x0000000200197223 */ /* 0x000fce0000000019 */
.L_x_15:
[----:B------:R-:W-:Y:S05]  /*08c0*/  BSYNC.RECONVERGENT B2 ;  /* 0x0000000000027941 */ /* 0x000fea0003800200 */
.L_x_13:
[----:B------:R-:W2:Y:S02]  /*08d0*/  LDG.E R21, desc[UR4][R18.64+0x10] ;  /* 0x0000100412157981 */ /* 0x000ea4000c1e1900 */
[----:B--2---:R-:W-:-:S04]  /*08e0*/  IMAD.WIDE R26, R21, 0x4, R14 ;  /* 0x00000004151a7825 */ /* 0x004fc800078e020e */
[----:B------:R-:W-:Y:S01]  /*08f0*/  IMAD.WIDE R20, R21, 0x4, R12 ;  /* 0x0000000415147825 */ /* 0x000fe200078e020c */
        /* <DEDUP_REMOVED lines=17> */
.L_x_17:
[----:B------:R-:W-:Y:S01]  /*0a10*/  FMUL.FTZ R0, R7, R22 ;  /* 0x0000001607007220 */ /* 0x000fe20000410000 */
[----:B------:R-:W-:-:S03]  /*0a20*/  FMUL.FTZ R20, R22, 0.5 ;  /* 0x3f00000016147820 */ /* 0x000fc60000410000 */
[----:B------:R-:W-:-:S04]  /*0a30*/  FFMA R7, -R0, R0, R7 ;  /* 0x0000000000077223 */ /* 0x000fc80000000107 */
[----:B------:R-:W-:-:S07]  /*0a40*/  FFMA R0, R7, R20, R0 ;  /* 0x0000001407007223 */ /* 0x000fce0000000000 */
.L_x_18:
[----:B------:R-:W-:Y:S05]  /*0a50*/  BSYNC.RECONVERGENT B2 ;  /* 0x0000000000027941 */ /* 0x000fea0003800200 */
.L_x_16:
        /* <DEDUP_REMOVED lines=19> */
.L_x_20:
[----:B------:R-:W-:Y:S01]  /*0b90*/  FMUL.FTZ R25, R22, R3 ;  /* 0x0000000316197220 */ /* 0x000fe20000410000 */
[----:B------:R-:W-:-:S03]  /*0ba0*/  FMUL.FTZ R2, R3, 0.5 ;  /* 0x3f00000003027820 */ /* 0x000fc60000410000 */
[----:B------:R-:W-:-:S04]  /*0bb0*/  FFMA R0, -R25, R25, R22 ;  /* 0x0000001919007223 */ /* 0x000fc80000000116 */
[----:B------:R-:W-:-:S07]  /*0bc0*/  FFMA R25, R0, R2, R25 ;  /* 0x0000000200197223 */ /* 0x000fce0000000019 */
.L_x_21:
[----:B------:R-:W-:Y:S05]  /*0bd0*/  BSYNC.RECONVERGENT B2 ;  /* 0x0000000000027941 */ /* 0x000fea0003800200 */
.L_x_19:
        /* <DEDUP_REMOVED lines=20> */
.L_x_23:
[----:B------:R-:W-:Y:S01]  /*0d20*/  FMUL.FTZ R0, R29, R22 ;  /* 0x000000161d007220 */ /* 0x000fe20000410000 */
[----:B------:R-:W-:-:S03]  /*0d30*/  FMUL.FTZ R20, R22, 0.5 ;  /* 0x3f00000016147820 */ /* 0x000fc60000410000 */
[----:B------:R-:W-:-:S04]  /*0d40*/  FFMA R21, -R0, R0, R29 ;  /* 0x0000000000157223 */ /* 0x000fc8000000011d */
[----:B------:R-:W-:-:S07]  /*0d50*/  FFMA R0, R21, R20, R0 ;  /* 0x0000001415007223 */ /* 0x000fce0000000000 */
.L_x_24:
[----:B------:R-:W-:Y:S05]  /*0d60*/  BSYNC.RECONVERGENT B2 ;  /* 0x0000000000027941 */ /* 0x000fea0003800200 */
.L_x_22:
        /* <DEDUP_REMOVED lines=19> */
.L_x_26:
[----:B------:R-:W-:Y:S01]  /*0ea0*/  FMUL.FTZ R25, R22, R3 ;  /* 0x0000000316197220 */ /* 0x000fe20000410000 */
[----:B------:R-:W-:-:S03]  /*0eb0*/  FMUL.FTZ R2, R3, 0.5 ;  /* 0x3f00000003027820 */ /* 0x000fc60000410000 */
[----:B------:R-:W-:-:S04]  /*0ec0*/  FFMA R0, -R25, R25, R22 ;  /* 0x0000001919007223 */ /* 0x000fc80000000116 */
[----:B------:R-:W-:-:S07]  /*0ed0*/  FFMA R25, R0, R2, R25 ;  /* 0x0000000200197223 */ /* 0x000fce0000000019 */
.L_x_27:
[----:B------:R-:W-:Y:S05]  /*0ee0*/  BSYNC.RECONVERGENT B2 ;  /* 0x0000000000027941 */ /* 0x000fea0003800200 */
.L_x_25:
[----:B------:R-:W-:Y:S01]  /*0ef0*/  FADD R7, R7, R25 ;  /* 0x0000001907077221 */ /* 0x000fe20000000000 */
[----:B------:R-:W-:Y:S01]  /*0f00*/  IADD3 R8, PT, PT, R8, 0x8, RZ ;  /* 0x0000000808087810 */ /* 0x000fe20007ffe0ff */
[----:B------:R-:W-:Y:S06]  /*0f10*/  @P0 BRA `(.L_x_28) ;  /* 0xfffffff000d80947 */ /* 0x000fec000383ffff */
[----:B------:R-:W-:Y:S05]  /*0f20*/  BSYNC.RECONVERGENT B1 ;  /* 0x0000000000017941 */ /* 0x000fea0003800200 */
.L_x_3:
[----:B------:R-:W-:-:S07]  /*0f30*/  IADD3 R4, PT, PT, R8, 0x1, RZ ;  /* 0x0000000108047810 */ /* 0x000fce0007ffe0ff */
.L_x_2:
[----:B------:R-:W-:Y:S05]  /*0f40*/  BSYNC.RECONVERGENT B0 ;  /* 0x0000000000007941 */ /* 0x000fea0003800200 */
.L_x_1:
[----:B------:R-:W-:Y:S01]  /*0f50*/  ISETP.NE.AND P0, PT, R5, RZ, PT ;  /* 0x000000ff0500720c */ /* 0x000fe20003f05270 */
[----:B------:R-:W-:-:S12]  /*0f60*/  BSSY.RECONVERGENT B0, `(.L_x_0) ;  /* 0x00000e2000007945 */ /* 0x000fd80003800200 */
[----:B------:R-:W-:Y:S05]  /*0f70*/  @!P0 BRA `(.L_x_29) ;  /* 0x0000000c00808947 */ /* 0x000fea0003800000 */
[----:B------:R-:W-:Y:S01]  /*0f80*/  ISETP.GE.U32.AND P0, PT, R5, 0x4, PT ;  /* 0x000000040500780c */ /* 0x000fe20003f06070 */
[----:B------:R-:W-:Y:S01]  /*0f90*/  BSSY.RECONVERGENT B1, `(.L_x_30) ;  /* 0x0000075000017945 */ /* 0x000fe20003800200 */
[----:B------:R-:W-:-:S11]  /*0fa0*/  LOP3.LUT R14, R6, 0x3, RZ, 0xc0, !PT ;  /* 0x00000003060e7812 */ /* 0x000fd600078ec0ff */
[----:B------:R-:W-:Y:S05]  /*0fb0*/  @!P0 BRA `(.L_x_31) ;  /* 0x0000000400c88947 */ /* 0x000fea0003800000 */
[----:B------:R-:W0:Y:S08]  /*0fc0*/  LDC.64 R2, c[0x0][0x388] ;  /* 0x0000e200ff027b82 */ /* 0x000e300000000a00 */
[----:B------:R-:W1:Y:S08]  /*0fd0*/  LDC.64 R18, c[0x0][0x3a0] ;  /* 0x0000e800ff127b82 */ /* 0x000e700000000a00 */
[----:B------:R-:W2:Y:S01]  /*0fe0*/  LDC.64 R12, c[0x0][0x398] ;  /* 0x0000e600ff0c7b82 */ /* 0x000ea20000000a00 */
[----:B0-----:R-:W-:-:S04]  /*0ff0*/  IMAD.WIDE R22, R8, 0x4, R2 ;  /* 0x0000000408167825 */ /* 0x001fc800078e0202 */
[----:B------:R-:W-:Y:S02]  /*1000*/  IMAD.WIDE R2, R4, 0x4, R2 ;  /* 0x0000000404027825 */ /* 0x000fe400078e0202 */
[----:B------:R-:W1:Y:S04]  /*1010*/  LDG.E R23, desc[UR4][R22.64] ;  /* 0x0000000416177981 */ /* 0x000e68000c1e1900 */
[----:B------:R-:W3:Y:S01]  /*1020*/  LDG.E R5, desc[UR4][R2.64] ;  /* 0x0000000402057981 */ /* 0x000ee2000c1e1900 */
[----:B-1----:R-:W-:-:S04]  /*1030*/  IMAD.WIDE R16, R23, 0x4, R18 ;  /* 0x0000000417107825 */ /* 0x002fc800078e0212 */
[----:B---3--:R-:W-:Y:S02]  /*1040*/  IMAD.WIDE R18, R5, 0x4, R18 ;  /* 0x0000000405127825 */ /* 0x008fe400078e0212 */
[----:B------:R-:W3:Y:S02]  /*1050*/  LDG.E R16, desc[UR4][R16.64] ;  /* 0x0000000410107981 */ /* 0x000ee4000c1e1900 */
[----:B--2---:R-:W-:-:S04]  /*1060*/  IMAD.WIDE R20, R23, 0x4, R12 ;  /* 0x0000000417147825 */ /* 0x004fc800078e020c */
[----:B------:R-:W-:Y:S02]  /*1070*/  IMAD.WIDE R12, R5, 0x4, R12 ;  /* 0x00000004050c7825 */ /* 0x000fe400078e020c */
[----:B------:R-:W3:Y:S04]  /*1080*/  LDG.E R5, desc[UR4][R18.64] ;  /* 0x0000000412057981 */ /* 0x000ee8000c1e1900 */
[----:B------:R-:W2:Y:S04]  /*1090*/  LDG.E R21, desc[UR4][R20.64] ;  /* 0x0000000414157981 */ /* 0x000ea8000c1e1900 */
[----:B------:R-:W2:Y:S01]  /*10a0*/  LDG.E R12, desc[UR4][R12.64] ;  /* 0x000000040c0c7981 */ /* 0x000ea2000c1e1900 */
[----:B------:R-:W-:Y:S01]  /*10b0*/  BSSY.RECONVERGENT B2, `(.L_x_32) ;  /* 0x0000011000027945 */ /* 0x000fe20003800200 */
[----:B---3--:R-:W-:-:S04]  /*10c0*/  FADD R8, -R16, R5 ;  /* 0x0000000510087221 */ /* 0x008fc80000000100 */
[----:B------:R-:W-:Y:S01]  /*10d0*/  FMUL R15, R8, R8 ;  /* 0x00000008080f7220 */ /* 0x000fe20000400000 */
[----:B--2---:R-:W-:-:S04]  /*10e0*/  FADD R0, -R21, R12 ;  /* 0x0000000c15007221 */ /* 0x004fc80000000100 */
[----:B------:R-:W-:-:S05]  /*10f0*/  FFMA R22, R0, R0, R15 ;  /* 0x0000000000167223 */ /* 0x000fca000000000f */
[----:B------:R-:W-:Y:S01]  /*1100*/  IADD3 R0, PT, PT, R22, -0xd000000, RZ ;  /* 0xf300000016007810 */ /* 0x000fe20007ffe0ff */
[----:B------:R0:W1:Y:S03]  /*1110*/  MUFU.RSQ R15, R22 ;  /* 0x00000016000f7308 */ /* 0x0000660000001400 */
[----:B------:R-:W-:-:S13]  /*1120*/  ISETP.GT.U32.AND P0, PT, R0, 0x727fffff, PT ;  /* 0x727fffff0000780c */ /* 0x000fda0003f04070 */
[----:B0-----:R-:W-:Y:S05]  /*1130*/  @!P0 BRA `(.L_x_33) ;  /* 0x0000000000108947 */ /* 0x001fea0003800000 */
[----:B------:R-:W-:Y:S02]  /*1140*/  MOV R0, R22 ;  /* 0x0000001600007202 */ /* 0x000fe40000000f00 */
[----:B------:R-:W-:-:S07]  /*1150*/  MOV R20, 0x1170 ;  /* 0x0000117000147802 */ /* 0x000fce0000000f00 */
[----:B-1----:R-:W-:Y:S05]  /*1160*/  CALL.REL.NOINC `($__internal_0_$__cuda_sm20_sqrt_rn_f32_slowpath) ;  /* 0x0000000c009c7944 */ /* 0x002fea0003c00000 */
[----:B------:R-:W-:Y:S05]  /*1170*/  BRA `(.L_x_34) ;  /* 0x0000000000107947 */ /* 0x000fea0003800000 */
.L_x_33:
[----:B-1----:R-:W-:Y:S01]  /*1180*/  FMUL.FTZ R25, R22, R15 ;  /* 0x0000000f16197220 */ /* 0x002fe20000410000 */
[----:B------:R-:W-:-:S03]  /*1190*/  FMUL.FTZ R8, R15, 0.5 ;  /* 0x3f0000000f087820 */ /* 0x000fc60000410000 */
[----:B------:R-:W-:-:S04]  /*11a0*/  FFMA R0, -R25, R25, R22 ;  /* 0x0000001919007223 */ /* 0x000fc80000000116 */
[----:B------:R-:W-:-:S07]  /*11b0*/  FFMA R25, R0, R8, R25 ;  /* 0x0000000800197223 */ /* 0x000fce0000000019 */
.L_x_34:
[----:B------:R-:W-:Y:S05]  /*11c0*/  BSYNC.RECONVERGENT B2 ;  /* 0x0000000000027941 */ /* 0x000fea0003800200 */
.L_x_32:
[----:B------:R-:W2:Y:S01]  /*11d0*/  LDG.E R13, desc[UR4][R2.64+0x4] ;  /* 0x00000404020d7981 */ /* 0x000ea2000c1e1900 */
[----:B------:R-:W2:Y:S08]  /*11e0*/  LDC.64 R18, c[0x0][0x3a0] ;  /* 0x0000e800ff127b82 */ /* 0x000eb00000000a00 */
[----:B------:R-:W0:Y:S01]  /*11f0*/  LDC.64 R16, c[0x0][0x398] ;  /* 0x0000e600ff107b82 */ /* 0x000e220000000a00 */
[----:B--2---:R-:W-:-:S04]  /*1200*/  IMAD.WIDE R18, R13, 0x4, R18 ;  /* 0x000000040d127825 */ /* 0x004fc800078e0212 */
[----:B0-----:R-:W-:Y:S01]  /*1210*/  IMAD.WIDE R16, R13, 0x4, R16 ;  /* 0x000000040d107825 */ /* 0x001fe200078e0210 */
        /* <DEDUP_REMOVED lines=16> */
.L_x_36:
[----:B------:R-:W-:Y:S01]  /*1320*/  FMUL.FTZ R25, R12, R5 ;  /* 0x000000050c197220 */ /* 0x000fe20000410000 */
[----:B------:R-:W-:-:S03]  /*1330*/  FMUL.FTZ R5, R5, 0.5 ;  /* 0x3f00000005057820 */ /* 0x000fc60000410000 */
[----:B------:R-:W-:-:S04]  /*1340*/  FFMA R0, -R25, R25, R12 ;  /* 0x0000001919007223 */ /* 0x000fc8000000010c */
[----:B------:R-:W-:-:S07]  /*1350*/  FFMA R25, R0, R5, R25 ;  /* 0x0000000500197223 */ /* 0x000fce0000000019 */
.L_x_37:
[----:B------:R-:W-:Y:S05]  /*1360*/  BSYNC.RECONVERGENT B2 ;  /* 0x0000000000027941 */ /* 0x000fea0003800200 */
.L_x_35:
[----:B------:R-:W2:Y:S01]  /*1370*/  LDG.E R5, desc[UR4][R2.64+0x8] ;  /* 0x0000080402057981 */ /* 0x000ea2000c1e1900 */
[----:B------:R-:W2:Y:S08]  /*1380*/  LDC.64 R18, c[0x0][0x3a0] ;  /* 0x0000e800ff127b82 */ /* 0x000eb00000000a00 */
[----:B------:R-:W0:Y:S01]  /*1390*/  LDC.64 R16, c[0x0][0x398] ;  /* 0x0000e600ff107b82 */ /* 0x000e220000000a00 */
[----:B--2---:R-:W-:-:S04]  /*13a0*/  IMAD.WIDE R18, R5, 0x4, R18 ;  /* 0x0000000405127825 */ /* 0x004fc800078e0212 */
[----:B0-----:R-:W-:Y:S02]  /*13b0*/  IMAD.WIDE R16, R5, 0x4, R16 ;  /* 0x0000000405107825 */ /* 0x001fe400078e0210 */
        /* <DEDUP_REMOVED lines=16> */
.L_x_39:
[----:B------:R-:W-:Y:S01]  /*14c0*/  FMUL.FTZ R25, R20, R13 ;  /* 0x0000000d14197220 */ /* 0x000fe20000410000 */
[----:B------:R-:W-:-:S03]  /*14d0*/  FMUL.FTZ R8, R13, 0.5 ;  /* 0x3f0000000d087820 */ /* 0x000fc60000410000 */
[----:B------:R-:W-:-:S04]  /*14e0*/  FFMA R0, -R25, R25, R20 ;  /* 0x0000001919007223 */ /* 0x000fc80000000114 */
[----:B------:R-:W-:-:S07]  /*14f0*/  FFMA R25, R0, R8, R25 ;  /* 0x0000000800197223 */ /* 0x000fce0000000019 */
.L_x_40:
[----:B------:R-:W-:Y:S05]  /*1500*/  BSYNC.RECONVERGENT B2 ;  /* 0x0000000000027941 */ /* 0x000fea0003800200 */
.L_x_38:
        /* <DEDUP_REMOVED lines=8> */
[----:B------:R-:W-:Y:S01]  /*1590*/  IADD3 R8, PT, PT, R4, 0x3, RZ ;  /* 0x0000000304087810 */ /* 0x000fe20007ffe0ff */
        /* <DEDUP_REMOVED lines=13> */
.L_x_42:
[----:B------:R-:W-:Y:S01]  /*1670*/  FMUL.FTZ R25, R20, R3 ;  /* 0x0000000314197220 */ /* 0x000fe20000410000 */
[----:B------:R-:W-:-:S03]  /*1680*/  FMUL.FTZ R2, R3, 0.5 ;  /* 0x3f00000003027820 */ /* 0x000fc60000410000 */
[----:B------:R-:W-:-:S04]  /*1690*/  FFMA R0, -R25, R25, R20 ;  /* 0x0000001919007223 */ /* 0x000fc80000000114 */
[----:B------:R-:W-:-:S07]  /*16a0*/  FFMA R25, R0, R2, R25 ;  /* 0x0000000200197223 */ /* 0x000fce0000000019 */
.L_x_43:
[----:B------:R-:W-:Y:S05]  /*16b0*/  BSYNC.RECONVERGENT B2 ;  /* 0x0000000000027941 */ /* 0x000fea0003800200 */
.L_x_41:
[----:B------:R-:W-:Y:S01]  /*16c0*/  FADD R7, R12, R25 ;  /* 0x000000190c077221 */ /* 0x000fe20000000000 */
[----:B------:R-:W-:-:S07]  /*16d0*/  IADD3 R4, PT, PT, R4, 0x4, RZ ;  /* 0x0000000404047810 */ /* 0x000fce0007ffe0ff */
.L_x_31:
[----:B------:R-:W-:Y:S05]  /*16e0*/  BSYNC.RECONVERGENT B1 ;  /* 0x0000000000017941 */ /* 0x000fea0003800200 */
.L_x_30:
[----:B------:R-:W-:-:S13]  /*16f0*/  ISETP.NE.AND P0, PT, R14, RZ, PT ;  /* 0x000000ff0e00720c */ /* 0x000fda0003f05270 */
[----:B------:R-:W-:Y:S05]  /*1700*/  @!P0 BRA `(.L_x_29) ;  /* 0x00000004009c8947 */ /* 0x000fea0003800000 */
[----:B------:R-:W-:Y:S01]  /*1710*/  ISETP.NE.AND P0, PT, R14, 0x1, PT ;  /* 0x000000010e00780c */ /* 0x000fe20003f05270 */
[----:B------:R-:W-:-:S12]  /*1720*/  BSSY.RECONVERGENT B1, `(.L_x_44) ;  /* 0x0000040000017945 */ /* 0x000fd80003800200 */
        /* <DEDUP_REMOVED lines=29> */
.L_x_47:
[----:B-1----:R-:W-:Y:S01]  /*1900*/  FMUL.FTZ R25, R20, R21 ;  /* 0x0000001514197220 */ /* 0x002fe20000410000 */
[----:B------:R-:W-:-:S03]  /*1910*/  FMUL.FTZ R12, R21, 0.5 ;  /* 0x3f000000150c7820 */ /* 0x000fc60000410000 */
[----:B------:R-:W-:-:S04]  /*1920*/  FFMA R0, -R25, R25, R20 ;  /* 0x0000001919007223 */ /* 0x000fc80000000114 */
[----:B------:R-:W-:-:S07]  /*1930*/  FFMA R25, R0, R12, R25 ;  /* 0x0000000c00197223 */ /* 0x000fce0000000019 */
.L_x_48:
[----:B------:R-:W-:Y:S05]  /*1940*/  BSYNC.RECONVERGENT B2 ;  /* 0x0000000000027941 */ /* 0x000fea0003800200 */
.L_x_46:
        /* <DEDUP_REMOVED lines=12> */
[----:B------:R-:W-:Y:S01]  /*1a10*/  FFMA R18, R8, R8, R5 ;  /* 0x0000000808127223 */ /* 0x000fe20000000005 */
[----:B------:R-:W-:-:S03]  /*1a20*/  IADD3 R8, PT, PT, R4, 0x1, RZ ;  /* 0x0000000104087810 */ /* 0x000fc60007ffe0ff */
        /* <DEDUP_REMOVED lines=8> */
.L_x_50:
[----:B------:R-:W-:Y:S01]  /*1ab0*/  FMUL.FTZ R25, R18, R3 ;  /* 0x0000000312197220 */ /* 0x000fe20000410000 */
[----:B------:R-:W-:-:S03]  /*1ac0*/  FMUL.FTZ R2, R3, 0.5 ;  /* 0x3f00000003027820 */ /* 0x000fc60000410000 */
[----:B------:R-:W-:-:S04]  /*1ad0*/  FFMA R0, -R25, R25, R18 ;  /* 0x0000001919007223 */ /* 0x000fc80000000112 */
[----:B------:R-:W-:-:S07]  /*1ae0*/  FFMA R25, R0, R2, R25 ;  /* 0x0000000200197223 */ /* 0x000fce0000000019 */
.L_x_51:
[----:B------:R-:W-:Y:S05]  /*1af0*/  BSYNC.RECONVERGENT B2 ;  /* 0x0000000000027941 */ /* 0x000fea0003800200 */
.L_x_49:
[----:B------:R-:W-:Y:S01]  /*1b00*/  FADD R7, R16, R25 ;  /* 0x0000001910077221 */ /* 0x000fe20000000000 */
[----:B------:R-:W-:-:S07]  /*1b10*/  IADD3 R4, PT, PT, R4, 0x2, RZ ;  /* 0x0000000204047810 */ /* 0x000fce0007ffe0ff */
.L_x_45:
[----:B------:R-:W-:Y:S05]  /*1b20*/  BSYNC.RECONVERGENT B1 ;  /* 0x0000000000017941 */ /* 0x000fea0003800200 */
.L_x_44:
[----:B------:R-:W-:-:S04]  /*1b30*/  LOP3.LUT R6, R6, 0x1, RZ, 0xc0, !PT ;  /* 0x0000000106067812 */ /* 0x000fc800078ec0ff */
[----:B------:R-:W-:-:S13]  /*1b40*/  ISETP.NE.U32.AND P0, PT, R6, 0x1, PT ;  /* 0x000000010600780c */ /* 0x000fda0003f05070 */
[----:B------:R-:W-:Y:S05]  /*1b50*/  @P0 BRA `(.L_x_29) ;  /* 0x0000000000880947 */ /* 0x000fea0003800000 */
        /* <DEDUP_REMOVED lines=10> */
[--C-:B--2---:R-:W-:Y:S02]  /*1c00*/  IMAD.WIDE R4, R3, 0x4, R16.reuse ;  /* 0x0000000403047825 */ /* 0x104fe400078e0210 */
[----:B------:R-:W3:Y:S02]  /*1c10*/  LDG.E R19, desc[UR4][R18.64] ;  /* 0x0000000412137981 */ /* 0x000ee4000c1e1900 */
[----:B------:R-:W-:Y:S02]  /*1c20*/  IMAD.WIDE R16, R15, 0x4, R16 ;  /* 0x000000040f107825 */ /* 0x000fe400078e0210 */
        /* <DEDUP_REMOVED lines=15> */
.L_x_53:
[----:B-1----:R-:W-:Y:S01]  /*1d20*/  FMUL.FTZ R25, R6, R3 ;  /* 0x0000000306197220 */ /* 0x002fe20000410000 */
[----:B------:R-:W-:-:S03]  /*1d30*/  FMUL.FTZ R2, R3, 0.5 ;  /* 0x3f00000003027820 */ /* 0x000fc60000410000 */
[----:B------:R-:W-:-:S04]  /*1d40*/  FFMA R0, -R25, R25, R6 ;  /* 0x0000001919007223 */ /* 0x000fc80000000106 */
[----:B------:R-:W-:-:S07]  /*1d50*/  FFMA R25, R0, R2, R25 ;  /* 0x0000000200197223 */ /* 0x000fce0000000019 */
.L_x_54:
[----:B------:R-:W-:Y:S05]  /*1d60*/  BSYNC.RECONVERGENT B1 ;  /* 0x0000000000017941 */ /* 0x000fea0003800200 */
.L_x_52:
[----:B------:R-:W-:-:S07]  /*1d70*/  FADD R7, R7, R25 ;  /* 0x0000001907077221 */ /* 0x000fce0000000000 */
.L_x_29:
[----:B------:R-:W-:Y:S05]  /*1d80*/  BSYNC.RECONVERGENT B0 ;  /* 0x0000000000007941 */ /* 0x000fea0003800200 */
.L_x_0:
[----:B------:R-:W0:Y:S01]  /*1d90*/  LDC R13, c[0x0][0x380] ;  /* 0x0000e000ff0d7b82 */ /* 0x000e220000000800 */
[----:B------:R-:W2:Y:S07]  /*1da0*/  LDG.E R3, desc[UR4][R10.64] ;  /* 0x000000040a037981 */ /* 0x000eae000c1e1900 */
[----:B------:R-:W2:Y:S08]  /*1db0*/  LDC.64 R16, c[0x0][0x3a0] ;  /* 0x0000e800ff107b82 */ /* 0x000eb00000000a00 */
[----:B------:R-:W1:Y:S01]  /*1dc0*/  LDC.64 R14, c[0x0][0x398] ;  /* 0x0000e600ff0e7b82 */ /* 0x000e620000000a00 */
[----:B0-----:R-:W-:-:S06]  /*1dd0*/  IMAD.WIDE R12, R13, 0x4, R10 ;  /* 0x000000040d0c7825 */ /* 0x001fcc00078e020a */
[----:B------:R-:W3:Y:S01]  /*1de0*/  LDG.E R13, desc[UR4][R12.64+-0x4] ;  /* 0xfffffc040c0d7981 */ /* 0x000ee2000c1e1900 */
[----:B--2---:R-:W-:-:S04]  /*1df0*/  IMAD.WIDE R4, R3, 0x4, R16 ;  /* 0x0000000403047825 */ /* 0x004fc800078e0210 */
[----:B-1----:R-:W-:Y:S02]  /*1e00*/  IMAD.WIDE R2, R3, 0x4, R14 ;  /* 0x0000000403027825 */ /* 0x002fe400078e020e */
[----:B------:R-:W2:Y:S04]  /*1e10*/  LDG.E R4, desc[UR4][R4.64] ;  /* 0x0000000404047981 */ /* 0x000ea8000c1e1900 */
[----:B------:R-:W4:Y:S01]  /*1e20*/  LDG.E R2, desc[UR4][R2.64] ;  /* 0x0000000402027981 */ /* 0x000f22000c1e1900 */
[----:B---3--:R-:W-:-:S04]  /*1e30*/  IMAD.WIDE R16, R13, 0x4, R16 ;  /* 0x000000040d107825 */ /* 0x008fc800078e0210 */
[----:B------:R-:W-:Y:S02]  /*1e40*/  IMAD.WIDE R14, R13, 0x4, R14 ;  /* 0x000000040d0e7825 */ /* 0x000fe400078e020e */
[----:B------:R-:W2:Y:S04]  /*1e50*/  LDG.E R17, desc[UR4][R16.64] ;  /* 0x0000000410117981 */ /* 0x000ea8000c1e1900 */
[----:B------:R-:W4:Y:S01]  /*1e60*/  LDG.E R15, desc[UR4][R14.64] ;  /* 0x000000040e0f7981 */ /* 0x000f22000c1e1900 */
[----:B------:R-:W-:Y:S01]  /*1e70*/  BSSY.RECONVERGENT B0, `(.L_x_55) ;  /* 0x0000011000007945 */ /* 0x000fe20003800200 */
[----:B--2---:R-:W-:Y:S01]  /*1e80*/  FADD R6, -R4, R17 ;  /* 0x0000001104067221 */ /* 0x004fe20000000100 */
[----:B----4-:R-:W-:-:S03]  /*1e90*/  FADD R0, -R2, R15 ;  /* 0x0000000f02007221 */ /* 0x010fc60000000100 */
[----:B------:R-:W-:-:S04]  /*1ea0*/  FMUL R11, R6, R6 ;  /* 0x00000006060b7220 */ /* 0x000fc80000400000 */
        /* <DEDUP_REMOVED lines=9> */
.L_x_56:
[----:B-1----:R-:W-:Y:S01]  /*1f40*/  FMUL.FTZ R25, R6, R11 ;  /* 0x0000000b06197220 */ /* 0x002fe20000410000 */
[----:B------:R-:W-:-:S03]  /*1f50*/  FMUL.FTZ R2, R11, 0.5 ;  /* 0x3f0000000b027820 */ /* 0x000fc60000410000 */
[----:B------:R-:W-:-:S04]  /*1f60*/  FFMA R0, -R25, R25, R6 ;  /* 0x0000001919007223 */ /* 0x000fc80000000106 */
[----:B------:R-:W-:-:S07]  /*1f70*/  FFMA R25, R0, R2, R25 ;  /* 0x0000000200197223 */ /* 0x000fce0000000019 */
.L_x_57:
[----:B------:R-:W-:Y:S05]  /*1f80*/  BSYNC.RECONVERGENT B0 ;  /* 0x0000000000007941 */ /* 0x000fea0003800200 */
.L_x_55:
[----:B------:R-:W0:Y:S01]  /*1f90*/  LDC.64 R2, c[0x0][0x390] ;  /* 0x0000e400ff027b82 */ /* 0x000e220000000a00 */
[----:B------:R-:W-:Y:S01]  /*1fa0*/  FADD R25, R25, R7 ;  /* 0x0000000719197221 */ /* 0x000fe20000000000 */
[----:B0-----:R-:W-:-:S05]  /*1fb0*/  IMAD.WIDE R2, R9, 0x4, R2 ;  /* 0x0000000409027825 */ /* 0x001fca00078e0202 */
[----:B------:R-:W-:Y:S01]  /*1fc0*/  STG.E desc[UR4][R2.64], R25 ;  /* 0x0000001902007986 */ /* 0x000fe2000c101904 */
[----:B------:R-:W-:Y:S05]  /*1fd0*/  EXIT ;  /* 0x000000000000794d */ /* 0x000fea0003800000 */
        .weak           $__internal_0_$__cuda_sm20_sqrt_rn_f32_slowpath
        .type           $__internal_0_$__cuda_sm20_sqrt_rn_f32_slowpath,@function
        .size           $__internal_0_$__cuda_sm20_sqrt_rn_f32_slowpath,(.L_x_112 - $__internal_0_$__cuda_sm20_sqrt_rn_f32_slowpath)
$__internal_0_$__cuda_sm20_sqrt_rn_f32_slowpath:
[----:B------:R-:W-:-:S13]  /*1fe0*/  LOP3.LUT P1, RZ, R0, 0x7fffffff, RZ, 0xc0, !PT ;  /* 0x7fffffff00ff7812 */ /* 0x000fda000782c0ff */
[----:B------:R-:W-:Y:S01]  /*1ff0*/  @!P1 MOV R25, R0 ;  /* 0x0000000000199202 */ /* 0x000fe20000000f00 */
[----:B------:R-:W-:Y:S06]  /*2000*/  @!P1 BRA `(.L_x_58) ;  /* 0x0000000000409947 */ /* 0x000fec0003800000 */
[----:B------:R-:W-:-:S13]  /*2010*/  FSETP.GEU.FTZ.AND P1, PT, R0, RZ, PT ;  /* 0x000000ff0000720b */ /* 0x000fda0003f3e000 */
[----:B------:R-:W-:Y:S01]  /*2020*/  @!P1 MOV R25, 0x7fffffff ;  /* 0x7fffffff00199802 */ /* 0x000fe20000000f00 */
[----:B------:R-:W-:Y:S06]  /*2030*/  @!P1 BRA `(.L_x_58) ;  /* 0x0000000000349947 */ /* 0x000fec0003800000 */
[----:B------:R-:W-:-:S13]  /*2040*/  FSETP.GTU.FTZ.AND P1, PT, |R0|, +INF , PT ;  /* 0x7f8000000000780b */ /* 0x000fda0003f3c200 */
[----:B------:R-:W-:Y:S01]  /*2050*/  @P1 FADD.FTZ R25, R0, 1 ;  /* 0x3f80000000191421 */ /* 0x000fe20000010000 */
[----:B------:R-:W-:Y:S06]  /*2060*/  @P1 BRA `(.L_x_58) ;  /* 0x0000000000281947 */ /* 0x000fec0003800000 */
[----:B------:R-:W-:-:S13]  /*2070*/  FSETP.NEU.FTZ.AND P1, PT, |R0|, +INF , PT ;  /* 0x7f8000000000780b */ /* 0x000fda0003f3d200 */
[----:B------:R-:W-:-:S04]  /*2080*/  @P1 FFMA R26, R0, 1.84467440737095516160e+19, RZ ;  /* 0x5f800000001a1823 */ /* 0x000fc800000000ff */
[----:B------:R-:W0:Y:S02]  /*2090*/  @P1 MUFU.RSQ R27, R26 ;  /* 0x0000001a001b1308 */ /* 0x000e240000001400 */
[----:B0-----:R-:W-:Y:S01]  /*20a0*/  @P1 FMUL.FTZ R21, R26, R27 ;  /* 0x0000001b1a151220 */ /* 0x001fe20000410000 */
[----:B------:R-:W-:-:S03]  /*20b0*/  @P1 FMUL.FTZ R22, R27, 0.5 ;  /* 0x3f0000001b161820 */ /* 0x000fc60000410000 */
[----:B------:R-:W-:-:S04]  /*20c0*/  @P1 FADD.FTZ R25, -R21, -RZ ;  /* 0x800000ff15191221 */ /* 0x000fc80000010100 */
[----:B------:R-:W-:Y:S01]  /*20d0*/  @P1 FFMA R28, R21, R25, R26 ;  /* 0x00000019151c1223 */ /* 0x000fe2000000001a */
[----:B------:R-:W-:-:S03]  /*20e0*/  @!P1 MOV R25, R0 ;  /* 0x0000000000199202 */ /* 0x000fc60000000f00 */
[----:B------:R-:W-:-:S04]  /*20f0*/  @P1 FFMA R22, R28, R22, R21 ;  /* 0x000000161c161223 */ /* 0x000fc80000000015 */
[----:B------:R-:W-:-:S07]  /*2100*/  @P1 FMUL.FTZ R25, R22, 2.3283064365386962891e-10 ;  /* 0x2f80000016191820 */ /* 0x000fce0000410000 */
.L_x_58:
[----:B------:R-:W-:-:S04]  /*2110*/  HFMA2 R21, -RZ, RZ, 0, 0 ;  /* 0x00000000ff157431 */ /* 0x000fc800000001ff */
[----:B------:R-:W-:Y:S05]  /*2120*/  RET.REL.NODEC R20 `(_Z27calculatePopulationsFitnessiiPiPfS0_S0_) ;  /* 0xffffffdc14b47950 */ /* 0x000fea0003c3ffff */
.L_x_59:
[----:B------:R-:W-:-:S00]  /*2130*/  BRA `(.L_x_59) ;  /* 0xfffffffc00fc7947 */ /* 0x000fc0000383ffff */
[----:B------:R-:W-:-:S00]  /*2140*/  NOP ;  /* 0x0000000000007918 */ /* 0x000fc00000000000 */
        /* <DEDUP_REMOVED lines=11> */
.L_x_112:


//--------------------- .text._Z16runEvolutionStepiiiPifP17curandStateXORWOW --------------------------
	.section	.text._Z16runEvolutionStepiiiPifP17curandStateXORWOW,"ax",@progbits
	.align	128
        .global         _Z16runEvolutionStepiiiPifP17curandStateXORWOW
        .type           _Z16runEvolutionStepiiiPifP17curandStateXORWOW,@function
        .size           _Z16runEvolutionStepiiiPifP17curandStateXORWOW,(.L_x_114 - _Z16runEvolutionStepiiiPifP17curandStateXORWOW)
        .other          _Z16runEvolutionStepiiiPifP17curandStateXORWOW,@"STO_CUDA_ENTRY STV_DEFAULT"
_Z16runEvolutionStepiiiPifP17curandStateXORWOW:
.text._Z16runEvolutionStepiiiPifP17curandStateXORWOW:
[----:B------:R-:W-:Y:S01]  /*0000*/  LDC R1, c[0x0][0x37c] ;  /* 0x0000df00ff017b82 */ /* 0x000fe20000000800 */
[----:B------:R-:W0:Y:S07]  /*0010*/  S2R R0, SR_TID.X ;  /* 0x0000000000007919 */ /* 0x000e2e0000002100 */
[----:B------:R-:W0:Y:S01]  /*0020*/  S2UR UR4, SR_CTAID.X ;  /* 0x00000000000479c3 */ /* 0x000e220000002500 */
[----:B------:R-:W1:Y:S07]  /*0030*/  LDCU UR5, c[0x0][0x388] ;  /* 0x00007100ff0577ac */ /* 0x000e6e0008000800 */
[----:B------:R-:W0:Y:S02]  /*0040*/  LDC R3, c[0x0][0x360] ;  /* 0x0000d800ff037b82 */ /* 0x000e240000000800 */
[----:B0-----:R-:W-:-:S05]  /*0050*/  IMAD R3, R3, UR4, R0 ;  /* 0x0000000403037c24 */ /* 0x001fca000f8e0200 */
[----:B-1----:R-:W-:-:S13]  /*0060*/  ISETP.GE.AND P0, PT, R3, UR5, PT ;  /* 0x0000000503007c0c */ /* 0x002fda000bf06270 */
[----:B------:R-:W-:Y:S05]  /*0070*/  @P0 EXIT ;  /* 0x000000000000094d */ /* 0x000fea0003800000 */
[----:B------:R-:W0:Y:S01]  /*0080*/  LDCU UR4, c[0x0][0x384] ;  /* 0x00007080ff0477ac */ /* 0x000e220008000800 */
[----:B------:R-:W1:Y:S01]  /*0090*/  LDC.64 R8, c[0x0][0x3a0] ;  /* 0x0000e800ff087b82 */ /* 0x000e620000000a00 */
[----:B0-----:R-:W-:-:S06]  /*00a0*/  UIADD3 UR6, UPT, UPT, -UR5, UR4, URZ ;  /* 0x0000000405067290 */ /* 0x001fcc000fffe1ff */
[----:B------:R-:W-:-:S05]  /*00b0*/  VIADD R0, R3, UR6 ;  /* 0x0000000603007c36 */ /* 0x000fca0008000000 */
[----:B------:R-:W-:-:S13]  /*00c0*/  ISETP.GE.AND P0, PT, R0, UR4, PT ;  /* 0x0000000400007c0c */ /* 0x000fda000bf06270 */
[----:B------:R-:W-:Y:S05]  /*00d0*/  @P0 EXIT ;  /* 0x000000000000094d */ /* 0x000fea0003800000 */
[----:B------:R-:W0:Y:S01]  /*00e0*/  LDCU.64 UR8, c[0x0][0x358] ;  /* 0x00006b00ff0877ac */ /* 0x000e220008000a00 */
[----:B-1----:R-:W-:Y:S01]  /*00f0*/  IMAD.WIDE R8, R3, 0x30, R8 ;  /* 0x0000003003087825 */ /* 0x002fe200078e0208 */
[----:B------:R-:W1:Y:S04]  /*0100*/  LDCU UR4, c[0x0][0x380] ;  /* 0x00007000ff0477ac */ /* 0x000e680008000800 */
[----:B0-----:R-:W2:Y:S04]  /*0110*/  LDG.E.64 R10, desc[UR8][R8.64] ;  /* 0x00000008080a7981 */ /* 0x001ea8000c1e1b00 */
[----:B------:R-:W3:Y:S04]  /*0120*/  LDG.E.64 R22, desc[UR8][R8.64+0x10] ;  /* 0x0000100808167981 */ /* 0x000ee8000c1e1b00 */
[----:B------:R0:W5:Y:S04]  /*0130*/  LDG.E R17, desc[UR8][R8.64+0x20] ;  /* 0x0000200808117981 */ /* 0x000168000c1e1900 */
[----:B------:R0:W5:Y:S04]  /*0140*/  LDG.E.64 R6, desc[UR8][R8.64+0x28] ;  /* 0x0000280808067981 */ /* 0x000168000c1e1b00 */
[----:B------:R0:W5:Y:S04]  /*0150*/  LDG.E.64 R2, desc[UR8][R8.64+0x8] ;  /* 0x0000080808027981 */ /* 0x000168000c1e1b00 */
[----:B------:R0:W5:Y:S01]  /*0160*/  LDG.E.64 R4, desc[UR8][R8.64+0x18] ;  /* 0x0000180808047981 */ /* 0x000162000c1e1b00 */
[----:B-1----:R-:W-:Y:S01]  /*0170*/  MOV R15, UR4 ;  /* 0x00000004000f7c02 */ /* 0x002fe20008000f00 */
[----:B------:R-:W-:Y:S01]  /*0180*/  BSSY.RECONVERGENT B0, `(.L_x_60) ;  /* 0x0000151000007945 */ /* 0x000fe20003800200 */
[----:B--2---:R-:W-:-:S04]  /*0190*/  SHF.R.U32.HI R12, RZ, 0x2, R11 ;  /* 0x00000002ff0c7819 */ /* 0x004fc8000001160b */
[----:B------:R-:W-:Y:S01]  /*01a0*/  LOP3.LUT R12, R12, R11, RZ, 0x3c, !PT ;  /* 0x0000000b0c0c7212 */ /* 0x000fe200078e3cff */
[----:B---3--:R-:W-:-:S04]  /*01b0*/  IMAD.SHL.U32 R14, R23, 0x10, RZ ;  /* 0x00000010170e7824 */ /* 0x008fc800078e00ff */
[----:B------:R-:W-:-:S05]  /*01c0*/  IMAD.SHL.U32 R11, R12, 0x2, RZ ;  /* 0x000000020c0b7824 */ /* 0x000fca00078e00ff */
[----:B------:R-:W-:-:S04]  /*01d0*/  LOP3.LUT R11, R23, R14, R11, 0x96, !PT ;  /* 0x0000000e170b7212 */ /* 0x000fc800078e960b */
[----:B------:R-:W-:-:S04]  /*01e0*/  LOP3.LUT R19, R11, R12, RZ, 0x3c, !PT ;  /* 0x0000000c0b137212 */ /* 0x000fc800078e3cff */
[----:B------:R-:W-:-:S04]  /*01f0*/  IADD3 R11, PT, PT, R10, 0x587c5, R19 ;  /* 0x000587c50a0b7810 */ /* 0x000fc80007ffe013 */
[----:B------:R-:W-:-:S13]  /*0200*/  ISETP.GE.AND P0, PT, R11, RZ, PT ;  /* 0x000000ff0b00720c */ /* 0x000fda0003f06270 */
[----:B0-----:R-:W-:Y:S05]  /*0210*/  @!P0 BRA `(.L_x_61) ;  /* 0x0000000400f08947 */ /* 0x001fea0003800000 */
[----:B-----5:R-:W-:Y:S01]  /*0220*/  SHF.R.U32.HI R11, RZ, 0x2, R2 ;  /* 0x00000002ff0b7819 */ /* 0x020fe20000011602 */
[----:B------:R-:W-:Y:S01]  /*0230*/  BSSY.RECONVERGENT B1, `(.L_x_62) ;  /* 0x0000050000017945 */ /* 0x000fe20003800200 */
[----:B------:R-:W-:Y:S02]  /*0240*/  SHF.R.U32.HI R14, RZ, 0x2, R3 ;  /* 0x00000002ff0e7819 */ /* 0x000fe40000011603 */
[----:B------:R-:W-:Y:S01]  /*0250*/  LOP3.LUT R11, R11, R2, RZ, 0x3c, !PT ;  /* 0x000000020b0b7212 */ /* 0x000fe200078e3cff */
[----:B------:R-:W-:Y:S01]  /*0260*/  IMAD.SHL.U32 R2, R19, 0x10, RZ ;  /* 0x0000001013027824 */ /* 0x000fe200078e00ff */
[----:B------:R-:W-:Y:S02]  /*0270*/  LOP3.LUT R14, R14, R3, RZ, 0x3c, !PT ;  /* 0x000000030e0e7212 */ /* 0x000fe400078e3cff */
[----:B------:R-:W-:Y:S01]  /*0280*/  SHF.R.U32.HI R13, RZ, 0x2, R22 ;  /* 0x00000002ff0d7819 */ /* 0x000fe20000011616 */
[----:B------:R-:W-:-:S03]  /*0290*/  IMAD.SHL.U32 R12, R11, 0x2, RZ ;  /* 0x000000020b0c7824 */ /* 0x000fc600078e00ff */
[----:B------:R-:W-:Y:S02]  /*02a0*/  LOP3.LUT R13, R13, R22, RZ, 0x3c, !PT ;  /* 0x000000160d0d7212 */ /* 0x000fe400078e3cff */
[----:B------:R-:W-:Y:S01]  /*02b0*/  LOP3.LUT R2, R11, R12, R2, 0x96, !PT ;  /* 0x0000000c0b027212 */ /* 0x000fe200078e9602 */
[----:B------:R-:W-:-:S03]  /*02c0*/  IMAD.SHL.U32 R11, R14, 0x2, RZ ;  /* 0x000000020e0b7824 */ /* 0x000fc600078e00ff */
[----:B------:R-:W-:-:S04]  /*02d0*/  LOP3.LUT R2, R2, R19, RZ, 0x3c, !PT ;  /* 0x0000001302027212 */ /* 0x000fc800078e3cff */
[----:B------:R-:W-:-:S04]  /*02e0*/  SHF.L.U32 R3, R2, 0x4, RZ ;  /* 0x0000000402037819 */ /* 0x000fc800000006ff */
[----:B------:R-:W-:Y:S01]  /*02f0*/  LOP3.LUT R3, R14, R11, R3, 0x96, !PT ;  /* 0x0000000b0e037212 */ /* 0x000fe200078e9603 */
[----:B------:R-:W-:Y:S02]  /*0300*/  IMAD.SHL.U32 R11, R13, 0x2, RZ ;  /* 0x000000020d0b7824 */ /* 0x000fe400078e00ff */
[----:B------:R-:W-:Y:S01]  /*0310*/  VIADD R14, R10, 0x161f14 ;  /* 0x00161f140a0e7836 */ /* 0x000fe20000000000 */
[----:B------:R-:W-:-:S05]  /*0320*/  LOP3.LUT R3, R3, R2, RZ, 0x3c, !PT ;  /* 0x0000000203037212 */ /* 0x000fca00078e3cff */
[----:B------:R-:W-:-:S05]  /*0330*/  IMAD.SHL.U32 R12, R3, 0x10, RZ ;  /* 0x00000010030c7824 */ /* 0x000fca00078e00ff */
[----:B------:R-:W-:-:S04]  /*0340*/  LOP3.LUT R12, R13, R11, R12, 0x96, !PT ;  /* 0x0000000b0d0c7212 */ /* 0x000fc800078e960c */
[----:B------:R-:W-:Y:S02]  /*0350*/  LOP3.LUT R21, R12, R3, RZ, 0x3c, !PT ;  /* 0x000000030c157212 */ /* 0x000fe400078e3cff */
[----:B------:R-:W-:-:S03]  /*0360*/  IADD3 R12, PT, PT, R15, -0x2, RZ ;  /* 0xfffffffe0f0c7810 */ /* 0x000fc60007ffe0ff */
[----:B------:R-:W-:-:S04]  /*0370*/  IMAD.IADD R13, R21, 0x1, R14 ;  /* 0x00000001150d7824 */ /* 0x000fc800078e020e */
[----:B------:R-:W-:-:S05]  /*0380*/  IMAD.WIDE.U32 R12, R13, R12, RZ ;  /* 0x0000000c0d0c7225 */ /* 0x000fca00078e00ff */
[----:B------:R-:W-:-:S13]  /*0390*/  ISETP.GE.AND P0, PT, R13, RZ, PT ;  /* 0x000000ff0d00720c */ /* 0x000fda0003f06270 */
[----:B------:R-:W-:Y:S05]  /*03a0*/  @!P0 BRA `(.L_x_63) ;  /* 0x0000000000e08947 */ /* 0x000fea0003800000 */
[----:B------:R-:W-:Y:S01]  /*03b0*/  ISETP.GE.U32.AND P0, PT, R12, RZ, PT ;  /* 0x000000ff0c00720c */ /* 0x000fe20003f06070 */
[----:B------:R-:W-:Y:S01]  /*03c0*/  UMOV UR4, URZ ;  /* 0x000000ff00047c82 */ /* 0x000fe20008000000 */
[----:B------:R-:W-:Y:S01]  /*03d0*/  IADD3 R24, PT, PT, R10, 0xb0f8a, R2 ;  /* 0x000b0f8a0a187810 */ /* 0x000fe20007ffe002 */
[----:B------:R-:W-:Y:S01]  /*03e0*/  BSSY.RECONVERGENT B2, `(.L_x_64) ;  /* 0x0000024000027945 */ /* 0x000fe20003800200 */
[----:B------:R-:W-:Y:S01]  /*03f0*/  ISETP.GE.U32.AND.EX P0, PT, R13, 0x3, PT, P0 ;  /* 0x000000030d00780c */ /* 0x000fe20003f06100 */
[----:B------:R-:W-:Y:S02]  /*0400*/  IMAD.MOV.U32 R16, RZ, RZ, RZ ;  /* 0x000000ffff107224 */ /* 0x000fe400078e00ff */
[----:B------:R-:W-:-:S04]  /*0410*/  IMAD.WIDE.U32 R24, R24, UR6, RZ ;  /* 0x0000000618187c25 */ /* 0x000fc8000f8e00ff */
[----:B------:R-:W-:-:S04]  /*0420*/  VIADD R24, R25, UR4 ;  /* 0x0000000419187c36 */ /* 0x000fc80008000000 */
[----:B------:R-:W-:Y:S02]  /*0430*/  IMAD R11, R24, R15, RZ ;  /* 0x0000000f180b7224 */ /* 0x000fe400078e02ff */
[----:B------:R-:W-:Y:S05]  /*0440*/  @!P0 BRA `(.L_x_65) ;  /* 0x0000000000748947 */ /* 0x000fea0003800000 */
[----:B------:R-:W0:Y:S01]  /*0450*/  LDCU.64 UR4, c[0x0][0x390] ;  /* 0x00007200ff0477ac */ /* 0x000e220008000a00 */
[----:B------:R-:W-:Y:S01]  /*0460*/  IADD3 R18, PT, PT, R13, 0x1, RZ ;  /* 0x000000010d127810 */ /* 0x000fe20007ffe0ff */
[----:B------:R-:W-:Y:S01]  /*0470*/  BSSY.RECONVERGENT B3, `(.L_x_66) ;  /* 0x0000019000037945 */ /* 0x000fe20003800200 */
[----:B------:R-:W-:Y:S02]  /*0480*/  IMAD R31, R0, R15, RZ ;  /* 0x0000000f001f7224 */ /* 0x000fe400078e02ff */
[C---:B------:R-:W-:Y:S01]  /*0490*/  LOP3.LUT R16, R18.reuse, 0xfffffffc, RZ, 0xc0, !PT ;  /* 0xfffffffc12107812 */ /* 0x040fe200078ec0ff */
[----:B------:R-:W-:Y:S01]  /*04a0*/  IMAD.MOV.U32 R33, RZ, RZ, R11 ;  /* 0x000000ffff217224 */ /* 0x000fe200078e000b */
[----:B------:R-:W-:-:S03]  /*04b0*/  LOP3.LUT R22, R18, 0xfffffffc, RZ, 0xc0, !PT ;  /* 0xfffffffc12167812 */ /* 0x000fc600078ec0ff */
[----:B------:R-:W-:Y:S01]  /*04c0*/  IMAD.MOV R16, RZ, RZ, -R16 ;  /* 0x000000ffff107224 */ /* 0x000fe200078e0a10 */
[----:B0-----:R-:W-:-:S04]  /*04d0*/  UIADD3 UR4, UP0, UPT, UR4, 0x8, URZ ;  /* 0x0000000804047890 */ /* 0x001fc8000ff1e0ff */
[----:B------:R-:W-:Y:S02]  /*04e0*/  UIADD3.X UR5, UPT, UPT, URZ, UR5, URZ, UP0, !UPT ;  /* 0x00000005ff057290 */ /* 0x000fe400087fe4ff */
[----:B------:R-:W-:-:S04]  /*04f0*/  IMAD.U32 R24, RZ, RZ, UR4 ;  /* 0x00000004ff187e24 */ /* 0x000fc8000f8e00ff */
[----:B------:R-:W-:-:S07]  /*0500*/  MOV R25, UR5 ;  /* 0x0000000500197c02 */ /* 0x000fce0008000f00 */
.L_x_67:
[----:B------:R-:W-:-:S05]  /*0510*/  IMAD.WIDE R26, R33, 0x4, R24 ;  /* 0x00000004211a7825 */ /* 0x000fca00078e0218 */
[----:B0-----:R-:W2:Y:S01]  /*0520*/  LDG.E R35, desc[UR8][R26.64+-0x8] ;  /* 0xfffff8081a237981 */ /* 0x001ea2000c1e1900 */
[----:B------:R-:W-:-:S05]  /*0530*/  IMAD.WIDE R28, R31, 0x4, R24 ;  /* 0x000000041f1c7825 */ /* 0x000fca00078e0218 */
[----:B--2---:R0:W-:Y:S04]  /*0540*/  STG.E desc[UR8][R28.64+-0x8], R35 ;  /* 0xfffff8231c007986 */ /* 0x0041e8000c101908 */
[----:B------:R-:W2:Y:S04]  /*0550*/  LDG.E R37, desc[UR8][R26.64+-0x4] ;  /* 0xfffffc081a257981 */ /* 0x000ea8000c1e1900 */
[----:B--2---:R0:W-:Y:S04]  /*0560*/  STG.E desc[UR8][R28.64+-0x4], R37 ;  /* 0xfffffc251c007986 */ /* 0x0041e8000c101908 */
[----:B------:R-:W2:Y:S04]  /*0570*/  LDG.E R18, desc[UR8][R26.64] ;  /* 0x000000081a127981 */ /* 0x000ea8000c1e1900 */
[----:B--2---:R0:W-:Y:S04]  /*0580*/  STG.E desc[UR8][R28.64], R18 ;  /* 0x000000121c007986 */ /* 0x0041e8000c101908 */
[----:B------:R-:W2:Y:S01]  /*0590*/  LDG.E R20, desc[UR8][R26.64+0x4] ;  /* 0x000004081a147981 */ /* 0x000ea2000c1e1900 */
[----:B------:R-:W-:-:S02]  /*05a0*/  VIADD R16, R16, 0x4 ;  /* 0x0000000410107836 */ /* 0x000fc40000000000 */
[----:B------:R-:W-:Y:S02]  /*05b0*/  VIADD R33, R33, 0x4 ;  /* 0x0000000421217836 */ /* 0x000fe40000000000 */
[----:B------:R-:W-:Y:S01]  /*05c0*/  VIADD R31, R31, 0x4 ;  /* 0x000000041f1f7836 */ /* 0x000fe20000000000 */
[----:B------:R-:W-:Y:S01]  /*05d0*/  ISETP.NE.AND P0, PT, R16, RZ, PT ;  /* 0x000000ff1000720c */ /* 0x000fe20003f05270 */
[----:B--2---:R0:W-:-:S12]  /*05e0*/  STG.E desc[UR8][R28.64+0x4], R20 ;  /* 0x000004141c007986 */ /* 0x0041d8000c101908 */
[----:B------:R-:W-:Y:S05]  /*05f0*/  @P0 BRA `(.L_x_67) ;  /* 0xfffffffc00c40947 */ /* 0x000fea000383ffff */
[----:B------:R-:W-:Y:S05]  /*0600*/  BSYNC.RECONVERGENT B3 ;  /* 0x0000000000037941 */ /* 0x000fea0003800200 */
.L_x_66:
[----:B------:R-:W-:-:S07]  /*0610*/  MOV R16, R22 ;  /* 0x0000001600107202 */ /* 0x000fce0000000f00 */
.L_x_65:
[----:B------:R-:W-:Y:S05]  /*0620*/  BSYNC.RECONVERGENT B2 ;  /* 0x0000000000027941 */ /* 0x000fea0003800200 */
.L_x_64:
[----:B0-----:R-:W-:-:S05]  /*0630*/  VIADD R18, R13, 0x1 ;  /* 0x000000010d127836 */ /* 0x001fca0000000000 */
[----:B------:R-:W-:-:S13]  /*0640*/  LOP3.LUT P0, R18, R18, 0x3, RZ, 0xc0, !PT ;  /* 0x0000000312127812 */ /* 0x000fda000780c0ff */
[----:B------:R-:W-:Y:S05]  /*0650*/  @!P0 BRA `(.L_x_63) ;  /* 0x0000000000348947 */ /* 0x000fea0003800000 */
[----:B------:R-:W-:Y:S02]  /*0660*/  IMAD.IADD R29, R11, 0x1, R16 ;  /* 0x000000010b1d7824 */ /* 0x000fe400078e0210 */
[----:B------:R-:W-:Y:S02]  /*0670*/  IMAD.MOV R18, RZ, RZ, -R18 ;  /* 0x000000ffff127224 */ /* 0x000fe400078e0a12 */
[----:B------:R-:W-:-:S07]  /*0680*/  IMAD R11, R0, R15, R16 ;  /* 0x0000000f000b7224 */ /* 0x000fce00078e0210 */
.L_x_68:
[----:B0-----:R-:W0:Y:S02]  /*0690*/  LDC.64 R24, c[0x0][0x390] ;  /* 0x0000e400ff187b82 */ /* 0x001e240000000a00 */
[----:B0-----:R-:W-:-:S06]  /*06a0*/  IMAD.WIDE R26, R29, 0x4, R24 ;  /* 0x000000041d1a7825 */ /* 0x001fcc00078e0218 */
[----:B------:R-:W2:Y:S01]  /*06b0*/  LDG.E R27, desc[UR8][R26.64] ;  /* 0x000000081a1b7981 */ /* 0x000ea2000c1e1900 */
[----:B------:R-:W-:Y:S01]  /*06c0*/  IMAD.WIDE R24, R11, 0x4, R24 ;  /* 0x000000040b187825 */ /* 0x000fe200078e0218 */
[----:B------:R-:W-:-:S03]  /*06d0*/  IADD3 R18, PT, PT, R18, 0x1, RZ ;  /* 0x0000000112127810 */ /* 0x000fc60007ffe0ff */
[----:B------:R-:W-:Y:S01]  /*06e0*/  VIADD R11, R11, 0x1 ;  /* 0x000000010b0b7836 */ /* 0x000fe20000000000 */
[----:B------:R-:W-:Y:S01]  /*06f0*/  ISETP.NE.AND P0, PT, R18, RZ, PT ;  /* 0x000000ff1200720c */ /* 0x000fe20003f05270 */
[----:B------:R-:W-:Y:S01]  /*0700*/  VIADD R29, R29, 0x1 ;  /* 0x000000011d1d7836 */ /* 0x000fe20000000000 */
[----:B--2---:R0:W-:Y:S11]  /*0710*/  STG.E desc[UR8][R24.64], R27 ;  /* 0x0000001b18007986 */ /* 0x0041f6000c101908 */
[----:B------:R-:W-:Y:S05]  /*0720*/  @P0 BRA `(.L_x_68) ;  /* 0xfffffffc00d80947 */ /* 0x000fea000383ffff */
.L_x_63:
[----:B------:R-:W-:Y:S05]  /*0730*/  BSYNC.RECONVERGENT B1 ;  /* 0x0000000000017941 */ /* 0x000fea0003800200 */
.L_x_62:
[----:B------:R-:W-:Y:S01]  /*0740*/  ISETP.GE.AND P0, PT, R15, 0x1, PT ;  /* 0x000000010f00780c */ /* 0x000fe20003f06270 */
[----:B------:R-:W-:-:S12]  /*0750*/  IMAD.MOV.U32 R11, RZ, RZ, R19 ;  /* 0x000000ffff0b7224 */ /* 0x000fd800078e0013 */
[----:B------:R-:W-:Y:S05]  /*0760*/  @!P0 BRA `(.L_x_69) ;  /* 0x0000000c00c88947 */ /* 0x000fea0003800000 */
[----:B------:R-:W-:Y:S01]  /*0770*/  IADD3 R20, PT, PT, R10, 0x10974f, R3 ;  /* 0x0010974f0a147810 */ /* 0x000fe20007ffe003 */
[----:B------:R-:W-:Y:S02]  /*0780*/  IMAD R15, R0, R15, R13 ;  /* 0x0000000f000f7224 */ /* 0x000fe400078e020d */
[----:B------:R-:W-:Y:S01]  /*0790*/  HFMA2 R18, -RZ, RZ, 0, 0 ;  /* 0x00000000ff127431 */ /* 0x000fe200000001ff */
[----:B------:R-:W-:Y:S01]  /*07a0*/  BSSY.RECONVERGENT B1, `(.L_x_70) ;  /* 0x0000022000017945 */ /* 0x000fe20003800200 */
[----:B------:R-:W-:Y:S01]  /*07b0*/  VIMNMX R16, PT, PT, RZ, R13, !PT ;  /* 0x0000000dff107248 */ /* 0x000fe20007fe0100 */
[----:B------:R-:W-:-:S04]  /*07c0*/  IMAD.HI.U32 R20, R20, UR6, RZ ;  /* 0x0000000614147c27 */ /* 0x000fc8000f8e00ff */
[----:B0-----:R-:W-:-:S07]  /*07d0*/  VIADD R27, R15, 0x1 ;  /* 0x000000010f1b7836 */ /* 0x001fce0000000000 */
.L_x_75:
[----:B0-----:R-:W0:Y:S01]  /*07e0*/  LDCU UR4, c[0x0][0x380] ;  /* 0x00007000ff0477ac */ /* 0x001e220008000800 */
[----:B------:R-:W1:Y:S01]  /*07f0*/  LDCU.64 UR10, c[0x0][0x390] ;  /* 0x00007200ff0a77ac */ /* 0x000e620008000a00 */
[----:B0-----:R-:W-:Y:S01]  /*0800*/  IMAD.U32 R15, RZ, RZ, UR4 ;  /* 0x00000004ff0f7e24 */ /* 0x001fe2000f8e00ff */
[----:B-1----:R-:W-:Y:S01]  /*0810*/  MOV R25, UR11 ;  /* 0x0000000b00197c02 */ /* 0x002fe20008000f00 */
[----:B------:R-:W-:Y:S02]  /*0820*/  IMAD.U32 R24, RZ, RZ, UR10 ;  /* 0x0000000aff187e24 */ /* 0x000fe4000f8e00ff */
[----:B------:R-:W-:-:S04]  /*0830*/  IMAD R11, R20, R15, R18 ;  /* 0x0000000f140b7224 */ /* 0x000fc800078e0212 */
[----:B------:R-:W-:-:S05]  /*0840*/  IMAD.WIDE R10, R11, 0x4, R24 ;  /* 0x000000040b0a7825 */ /* 0x000fca00078e0218 */
[----:B------:R0:W5:Y:S01]  /*0850*/  LDG.E R31, desc[UR8][R10.64] ;  /* 0x000000080a1f7981 */ /* 0x000162000c1e1900 */
[----:B------:R-:W-:Y:S01]  /*0860*/  ISETP.GE.AND P0, PT, R13, RZ, PT ;  /* 0x000000ff0d00720c */ /* 0x000fe20003f06270 */
[----:B------:R-:W-:-:S12]  /*0870*/  BSSY.RECONVERGENT B2, `(.L_x_71) ;  /* 0x0000010000027945 */ /* 0x000fd80003800200 */
[----:B0-----:R-:W-:Y:S05]  /*0880*/  @!P0 BRA `(.L_x_72) ;  /* 0x00000000002c8947 */ /* 0x001fea0003800000 */
[----:B------:R-:W0:Y:S01]  /*0890*/  LDC R15, c[0x0][0x380] ;  /* 0x0000e000ff0f7b82 */ /* 0x000e220000000800 */
[----:B------:R-:W-:-:S07]  /*08a0*/  IMAD.MOV.U32 R29, RZ, RZ, RZ ;  /* 0x000000ffff1d7224 */ /* 0x000fce00078e00ff */
[----:B------:R-:W1:Y:S02]  /*08b0*/  LDC.64 R24, c[0x0][0x390] ;  /* 0x0000e400ff187b82 */ /* 0x000e640000000a00 */
.L_x_74:
[----:B0-----:R-:W-:-:S04]  /*08c0*/  IMAD R11, R0, R15, R29 ;  /* 0x0000000f000b7224 */ /* 0x001fc800078e021d */
[----:B-1----:R-:W-:-:S06]  /*08d0*/  IMAD.WIDE R10, R11, 0x4, R24 ;  /* 0x000000040b0a7825 */ /* 0x002fcc00078e0218 */
[----:B------:R-:W2:Y:S02]  /*08e0*/  LDG.E R10, desc[UR8][R10.64] ;  /* 0x000000080a0a7981 */ /* 0x000ea4000c1e1900 */
[----:B--2--5:R-:W-:-:S13]  /*08f0*/  ISETP.NE.AND P0, PT, R31, R10, PT ;  /* 0x0000000a1f00720c */ /* 0x024fda0003f05270 */
[----:B------:R-:W-:Y:S05]  /*0900*/  @!P0 BRA `(.L_x_73) ;  /* 0x0000000000188947 */ /* 0x000fea0003800000 */
[C---:B------:R-:W-:Y:S01]  /*0910*/  ISETP.NE.AND P0, PT, R29.reuse, R16, PT ;  /* 0x000000101d00720c */ /* 0x040fe20003f05270 */
[----:B------:R-:W-:-:S12]  /*0920*/  VIADD R29, R29, 0x1 ;  /* 0x000000011d1d7836 */ /* 0x000fd80000000000 */
[----:B------:R-:W-:Y:S05]  /*0930*/  @P0 BRA `(.L_x_74) ;  /* 0xfffffffc00e00947 */ /* 0x000fea000383ffff */
.L_x_72:
[----:B------:R-:W-:-:S04]  /*0940*/  IMAD.WIDE R24, R27, 0x4, R24 ;  /* 0x000000041b187825 */ /* 0x000fc800078e0218 */
[----:B------:R-:W-:Y:S01]  /*0950*/  VIADD R27, R27, 0x1 ;  /* 0x000000011b1b7836 */ /* 0x000fe20000000000 */
[----:B-----5:R0:W-:Y:S06]  /*0960*/  STG.E desc[UR8][R24.64], R31 ;  /* 0x0000001f18007986 */ /* 0x0201ec000c101908 */
.L_x_73:
[----:B------:R-:W-:Y:S05]  /*0970*/  BSYNC.RECONVERGENT B2 ;  /* 0x0000000000027941 */ /* 0x000fea0003800200 */
.L_x_71:
[----:B------:R-:W-:Y:S01]  /*0980*/  IADD3 R18, PT, PT, R18, 0x1, RZ ;  /* 0x0000000112127810 */ /* 0x000fe20007ffe0ff */
[----:B------:R-:W-:-:S03]  /*0990*/  IMAD.MOV.U32 R11, RZ, RZ, R19 ;  /* 0x000000ffff0b7224 */ /* 0x000fc600078e0013 */
[----:B------:R-:W-:-:S13]  /*09a0*/  ISETP.NE.AND P0, PT, R18, R15, PT ;  /* 0x0000000f1200720c */ /* 0x000fda0003f05270 */
[----:B------:R-:W-:Y:S05]  /*09b0*/  @P0 BRA `(.L_x_75) ;  /* 0xfffffffc00880947 */ /* 0x000fea000383ffff */
[----:B------:R-:W-:Y:S05]  /*09c0*/  BSYNC.RECONVERGENT B1 ;  /* 0x0000000000017941 */ /* 0x000fea0003800200 */
.L_x_70:
[----:B------:R-:W-:Y:S05]  /*09d0*/  BRA `(.L_x_69) ;  /* 0x0000000c002c7947 */ /* 0x000fea0003800000 */
.L_x_61:
[----:B-----5:R-:W-:Y:S01]  /*09e0*/  SHF.R.U32.HI R11, RZ, 0x2, R2 ;  /* 0x00000002ff0b7819 */ /* 0x020fe20000011602 */
[----:B------:R-:W-:Y:S01]  /*09f0*/  BSSY.RECONVERGENT B1, `(.L_x_76) ;  /* 0x0000057000017945 */ /* 0x000fe20003800200 */
[----:B------:R-:W-:Y:S02]  /*0a00*/  SHF.R.U32.HI R14, RZ, 0x2, R3 ;  /* 0x00000002ff0e7819 */ /* 0x000fe40000011603 */
[----:B------:R-:W-:Y:S01]  /*0a10*/  LOP3.LUT R11, R11, R2, RZ, 0x3c, !PT ;  /* 0x000000020b0b7212 */ /* 0x000fe200078e3cff */
[----:B------:R-:W-:Y:S01]  /*0a20*/  IMAD.SHL.U32 R2, R19, 0x10, RZ ;  /* 0x0000001013027824 */ /* 0x000fe200078e00ff */
[----:B------:R-:W-:Y:S02]  /*0a30*/  LOP3.LUT R14, R14, R3, RZ, 0x3c, !PT ;  /* 0x000000030e0e7212 */ /* 0x000fe400078e3cff */
[----:B------:R-:W-:Y:S02]  /*0a40*/  SHF.L.U32 R12, R11, 0x1, RZ ;  /* 0x000000010b0c7819 */ /* 0x000fe400000006ff */
[----:B------:R-:W-:-:S02]  /*0a50*/  SHF.R.U32.HI R13, RZ, 0x2, R22 ;  /* 0x00000002ff0d7819 */ /* 0x000fc40000011616 */
[----:B------:R-:W-:Y:S02]  /*0a60*/  LOP3.LUT R2, R11, R12, R2, 0x96, !PT ;  /* 0x0000000c0b027212 */ /* 0x000fe400078e9602 */
[----:B------:R-:W-:Y:S02]  /*0a70*/  LOP3.LUT R13, R13, R22, RZ, 0x3c, !PT ;  /* 0x000000160d0d7212 */ /* 0x000fe400078e3cff */
[----:B------:R-:W-:Y:S01]  /*0a80*/  LOP3.LUT R11, R2, R19, RZ, 0x3c, !PT ;  /* 0x00000013020b7212 */ /* 0x000fe200078e3cff */
[----:B------:R-:W-:-:S04]  /*0a90*/  IMAD.SHL.U32 R2, R14, 0x2, RZ ;  /* 0x000000020e027824 */ /* 0x000fc800078e00ff */
[----:B------:R-:W-:-:S05]  /*0aa0*/  IMAD.SHL.U32 R3, R11, 0x10, RZ ;  /* 0x000000100b037824 */ /* 0x000fca00078e00ff */
[----:B------:R-:W-:Y:S02]  /*0ab0*/  LOP3.LUT R2, R14, R2, R3, 0x96, !PT ;  /* 0x000000020e027212 */ /* 0x000fe400078e9603 */
[----:B------:R-:W-:Y:S02]  /*0ac0*/  SHF.L.U32 R3, R13, 0x1, RZ ;  /* 0x000000010d037819 */ /* 0x000fe400000006ff */
[----:B------:R-:W-:-:S05]  /*0ad0*/  LOP3.LUT R2, R2, R11, RZ, 0x3c, !PT ;  /* 0x0000000b02027212 */ /* 0x000fca00078e3cff */
[----:B------:R-:W-:-:S05]  /*0ae0*/  IMAD.SHL.U32 R12, R2, 0x10, RZ ;  /* 0x00000010020c7824 */ /* 0x000fca00078e00ff */
[----:B------:R-:W-:Y:S01]  /*0af0*/  LOP3.LUT R3, R13, R3, R12, 0x96, !PT ;  /* 0x000000030d037212 */ /* 0x000fe200078e960c */
[----:B------:R-:W-:Y:S01]  /*0b00*/  VIADD R13, R15, 0xffffffff ;  /* 0xffffffff0f0d7836 */ /* 0x000fe20000000000 */
[----:B------:R-:W-:Y:S02]  /*0b10*/  SHF.R.U32.HI R12, RZ, 0x2, R23 ;  /* 0x00000002ff0c7819 */ /* 0x000fe40000011617 */
[----:B------:R-:W-:Y:S02]  /*0b20*/  LOP3.LUT R3, R3, R2, RZ, 0x3c, !PT ;  /* 0x0000000203037212 */ /* 0x000fe400078e3cff */
[----:B------:R-:W-:Y:S02]  /*0b30*/  LOP3.LUT R14, R12, R23, RZ, 0x3c, !PT ;  /* 0x000000170c0e7212 */ /* 0x000fe400078e3cff */
[----:B------:R-:W-:Y:S01]  /*0b40*/  IADD3 R12, PT, PT, R10, 0x161f14, R3 ;  /* 0x00161f140a0c7810 */ /* 0x000fe20007ffe003 */
[----:B------:R-:W-:Y:S01]  /*0b50*/  IMAD.SHL.U32 R21, R3, 0x10, RZ ;  /* 0x0000001003157824 */ /* 0x000fe200078e00ff */
[----:B------:R-:W-:-:S03]  /*0b60*/  SHF.L.U32 R16, R14, 0x1, RZ ;  /* 0x000000010e107819 */ /* 0x000fc600000006ff */
[----:B------:R-:W-:Y:S01]  /*0b70*/  IMAD.WIDE.U32 R12, R12, R13, RZ ;  /* 0x0000000d0c0c7225 */ /* 0x000fe200078e00ff */
[----:B------:R-:W-:-:S03]  /*0b80*/  LOP3.LUT R16, R14, R16, R21, 0x96, !PT ;  /* 0x000000100e107212 */ /* 0x000fc600078e9615 */
[----:B------:R-:W-:Y:S01]  /*0b90*/  VIADD R14, R10, 0x1ba6d9 ;  /* 0x001ba6d90a0e7836 */ /* 0x000fe20000000000 */
[----:B------:R-:W-:Y:S02]  /*0ba0*/  ISETP.GE.AND P0, PT, R13, 0x1, PT ;  /* 0x000000010d00780c */ /* 0x000fe40003f06270 */
[----:B------:R-:W-:Y:S02]  /*0bb0*/  LOP3.LUT R18, RZ, R13, RZ, 0x33, !PT ;  /* 0x0000000dff127212 */ /* 0x000fe400078e33ff */
[----:B------:R-:W-:Y:S02]  /*0bc0*/  LOP3.LUT R21, R16, R3, RZ, 0x3c, !PT ;  /* 0x0000000310157212 */ /* 0x000fe400078e3cff */
[----:B------:R-:W-:Y:S02]  /*0bd0*/  IADD3 R16, PT, PT, R18, R15, RZ ;  /* 0x0000000f12107210 */ /* 0x000fe40007ffe0ff */
[C---:B------:R-:W-:Y:S01]  /*0be0*/  IADD3 R18, PT, PT, R10.reuse, 0xb0f8a, R11 ;  /* 0x000b0f8a0a127810 */ /* 0x040fe20007ffe00b */
[----:B------:R-:W-:Y:S01]  /*0bf0*/  IMAD.IADD R29, R21, 0x1, R14 ;  /* 0x00000001151d7824 */ /* 0x000fe200078e020e */
[----:B------:R-:W-:-:S03]  /*0c00*/  IADD3 R10, PT, PT, R10, 0x10974f, R2 ;  /* 0x0010974f0a0a7810 */ /* 0x000fc60007ffe002 */
[----:B------:R-:W-:-:S04]  /*0c10*/  IMAD.HI.U32 R29, R16, R29, RZ ;  /* 0x0000001d101d7227 */ /* 0x000fc800078e00ff */
[----:B------:R-:W-:Y:S01]  /*0c20*/  IMAD.HI.U32 R18, R18, UR6, RZ ;  /* 0x0000000612127c27 */ /* 0x000fe2000f8e00ff */
[----:B------:R-:W-:-:S03]  /*0c30*/  IADD3 R16, PT, PT, R13, 0x1, R29 ;  /* 0x000000010d107810 */ /* 0x000fc60007ffe01d */
[----:B------:R-:W-:Y:S01]  /*0c40*/  IMAD.HI.U32 R10, R10, UR6, RZ ;  /* 0x000000060a0a7c27 */ /* 0x000fe2000f8e00ff */
[----:B------:R-:W-:Y:S06]  /*0c50*/  @!P0 BRA `(.L_x_77) ;  /* 0x0000000000c08947 */ /* 0x000fec0003800000 */
[----:B------:R-:W-:Y:S01]  /*0c60*/  ISETP.GE.U32.AND P0, PT, R12, RZ, PT ;  /* 0x000000ff0c00720c */ /* 0x000fe20003f06070 */
[----:B------:R-:W-:Y:S01]  /*0c70*/  BSSY.RECONVERGENT B2, `(.L_x_78) ;  /* 0x000001f000027945 */ /* 0x000fe20003800200 */
[----:B------:R-:W-:Y:S02]  /*0c80*/  IMAD.MOV.U32 R20, RZ, RZ, RZ ;  /* 0x000000ffff147224 */ /* 0x000fe400078e00ff */
[----:B------:R-:W-:-:S13]  /*0c90*/  ISETP.GE.U32.AND.EX P0, PT, R13, 0x4, PT, P0 ;  /* 0x000000040d00780c */ /* 0x000fda0003f06100 */
[----:B------:R-:W-:Y:S05]  /*0ca0*/  @!P0 BRA `(.L_x_79) ;  /* 0x00000000006c8947 */ /* 0x000fea0003800000 */
[----:B------:R-:W0:Y:S01]  /*0cb0*/  LDCU.64 UR4, c[0x0][0x390] ;  /* 0x00007200ff0477ac */ /* 0x000e220008000a00 */
[----:B------:R-:W-:Y:S01]  /*0cc0*/  LOP3.LUT R20, R13, 0x7ffffffc, RZ, 0xc0, !PT ;  /* 0x7ffffffc0d147812 */ /* 0x000fe200078ec0ff */
[----:B------:R-:W-:Y:S01]  /*0cd0*/  BSSY.RECONVERGENT B3, `(.L_x_80) ;  /* 0x0000017000037945 */ /* 0x000fe20003800200 */
[-C--:B------:R-:W-:Y:S02]  /*0ce0*/  IMAD R31, R18, R15.reuse, RZ ;  /* 0x0000000f121f7224 */ /* 0x080fe400078e02ff */
[----:B------:R-:W-:Y:S01]  /*0cf0*/  IMAD R33, R0, R15, RZ ;  /* 0x0000000f00217224 */ /* 0x000fe200078e02ff */
[----:B------:R-:W-:Y:S01]  /*0d00*/  IADD3 R20, PT, PT, -R20, RZ, RZ ;  /* 0x000000ff14147210 */ /* 0x000fe20007ffe1ff */
[----:B0-----:R-:W-:-:S04]  /*0d10*/  UIADD3 UR4, UP0, UPT, UR4, 0x8, URZ ;  /* 0x0000000804047890 */ /* 0x001fc8000ff1e0ff */
[----:B------:R-:W-:Y:S02]  /*0d20*/  UIADD3.X UR5, UPT, UPT, URZ, UR5, URZ, UP0, !UPT ;  /* 0x00000005ff057290 */ /* 0x000fe400087fe4ff */
[----:B------:R-:W-:-:S04]  /*0d30*/  IMAD.U32 R22, RZ, RZ, UR4 ;  /* 0x00000004ff167e24 */ /* 0x000fc8000f8e00ff */
[----:B------:R-:W-:-:S07]  /*0d40*/  IMAD.U32 R23, RZ, RZ, UR5 ;  /* 0x00000005ff177e24 */ /* 0x000fce000f8e00ff */
.L_x_81:
        /* <DEDUP_REMOVED lines=9> */
[----:B------:R-:W-:Y:S01]  /*0de0*/  IADD3 R20, PT, PT, R20, 0x4, RZ ;  /* 0x0000000414147810 */ /* 0x000fe20007ffe0ff */
[----:B------:R-:W-:-:S02]  /*0df0*/  VIADD R31, R31, 0x4 ;  /* 0x000000041f1f7836 */ /* 0x000fc40000000000 */
[----:B------:R-:W-:Y:S01]  /*0e00*/  VIADD R33, R33, 0x4 ;  /* 0x0000000421217836 */ /* 0x000fe20000000000 */
[----:B------:R-:W-:Y:S01]  /*0e10*/  ISETP.NE.AND P0, PT, R20, RZ, PT ;  /* 0x000000ff1400720c */ /* 0x000fe20003f05270 */
[----:B--2---:R0:W-:-:S12]  /*0e20*/  STG.E desc[UR8][R26.64+0x4], R30 ;  /* 0x0000041e1a007986 */ /* 0x0041d8000c101908 */
[----:B------:R-:W-:Y:S05]  /*0e30*/  @P0 BRA `(.L_x_81) ;  /* 0xfffffffc00c40947 */ /* 0x000fea000383ffff */
[----:B------:R-:W-:Y:S05]  /*0e40*/  BSYNC.RECONVERGENT B3 ;  /* 0x0000000000037941 */ /* 0x000fea0003800200 */
.L_x_80:
[----:B------:R-:W-:-:S07]  /*0e50*/  LOP3.LUT R20, R13, 0x7ffffffc, RZ, 0xc0, !PT ;  /* 0x7ffffffc0d147812 */ /* 0x000fce00078ec0ff */
.L_x_79:
[----:B------:R-:W-:Y:S05]  /*0e60*/  BSYNC.RECONVERGENT B2 ;  /* 0x0000000000027941 */ /* 0x000fea0003800200 */
.L_x_78:
[----:B0-----:R-:W-:-:S13]  /*0e70*/  LOP3.LUT P0, R26, R13, 0x3, RZ, 0xc0, !PT ;  /* 0x000000030d1a7812 */ /* 0x001fda000780c0ff */
[----:B------:R-:W-:Y:S05]  /*0e80*/  @!P0 BRA `(.L_x_77) ;  /* 0x0000000000348947 */ /* 0x000fea0003800000 */
[----:B------:R-:W-:Y:S01]  /*0e90*/  IADD3 R26, PT, PT, -R26, RZ, RZ ;  /* 0x000000ff1a1a7210 */ /* 0x000fe20007ffe1ff */
[-CC-:B------:R-:W-:Y:S02]  /*0ea0*/  IMAD R27, R0, R15.reuse, R20.reuse ;  /* 0x0000000f001b7224 */ /* 0x180fe400078e0214 */
[----:B------:R-:W-:-:S07]  /*0eb0*/  IMAD R31, R18, R15, R20 ;  /* 0x0000000f121f7224 */ /* 0x000fce00078e0214 */
.L_x_82:
[----:B0-----:R-:W0:Y:S02]  /*0ec0*/  LDC.64 R22, c[0x0][0x390] ;  /* 0x0000e400ff167b82 */ /* 0x001e240000000a00 */
[----:B0-----:R-:W-:-:S06]  /*0ed0*/  IMAD.WIDE R24, R31, 0x4, R22 ;  /* 0x000000041f187825 */ /* 0x001fcc00078e0216 */
[----:B------:R-:W2:Y:S01]  /*0ee0*/  LDG.E R25, desc[UR8][R24.64] ;  /* 0x0000000818197981 */ /* 0x000ea2000c1e1900 */
[----:B------:R-:W-:Y:S01]  /*0ef0*/  IMAD.WIDE R22, R27, 0x4, R22 ;  /* 0x000000041b167825 */ /* 0x000fe200078e0216 */
[----:B------:R-:W-:-:S03]  /*0f00*/  IADD3 R31, PT, PT, R31, 0x1, RZ ;  /* 0x000000011f1f7810 */ /* 0x000fc60007ffe0ff */
[----:B------:R-:W-:Y:S02]  /*0f10*/  VIADD R26, R26, 0x1 ;  /* 0x000000011a1a7836 */ /* 0x000fe40000000000 */
[----:B------:R-:W-:-:S03]  /*0f20*/  VIADD R27, R27, 0x1 ;  /* 0x000000011b1b7836 */ /* 0x000fc60000000000 */
[----:B------:R-:W-:Y:S01]  /*0f30*/  ISETP.NE.AND P0, PT, R26, RZ, PT ;  /* 0x000000ff1a00720c */ /* 0x000fe20003f05270 */
[----:B--2---:R0:W-:-:S12]  /*0f40*/  STG.E desc[UR8][R22.64], R25 ;  /* 0x0000001916007986 */ /* 0x0041d8000c101908 */
[----:B------:R-:W-:Y:S05]  /*0f50*/  @P0 BRA `(.L_x_82) ;  /* 0xfffffffc00d80947 */ /* 0x000fea000383ffff */
.L_x_77:
[----:B------:R-:W-:Y:S05]  /*0f60*/  BSYNC.RECONVERGENT B1 ;  /* 0x0000000000017941 */ /* 0x000fea0003800200 */
.L_x_76:
[----:B------:R-:W-:Y:S01]  /*0f70*/  ISETP.GE.AND P0, PT, R16, R15, PT ;  /* 0x0000000f1000720c */ /* 0x000fe20003f06270 */
[----:B------:R-:W-:-:S12]  /*0f80*/  BSSY.RECONVERGENT B1, `(.L_x_83) ;  /* 0x000003c000017945 */ /* 0x000fd80003800200 */
[----:B------:R-:W-:Y:S05]  /*0f90*/  @P0 BRA `(.L_x_84) ;  /* 0x0000000000e80947 */ /* 0x000fea0003800000 */
[----:B------:R-:W-:Y:S01]  /*0fa0*/  LOP3.LUT R20, RZ, R29, RZ, 0x33, !PT ;  /* 0x0000001dff147212 */ /* 0x000fe200078e33ff */
[----:B------:R-:W-:Y:S03]  /*0fb0*/  BSSY.RECONVERGENT B2, `(.L_x_85) ;  /* 0x0000019000027945 */ /* 0x000fe60003800200 */
[----:B------:R-:W-:-:S04]  /*0fc0*/  IADD3 R20, PT, PT, -R13, R15, R20 ;  /* 0x0000000f0d147210 */ /* 0x000fc80007ffe114 */
[----:B------:R-:W-:Y:S01]  /*0fd0*/  LOP3.LUT P0, R26, R20, 0x3, RZ, 0xc0, !PT ;  /* 0x00000003141a7812 */ /* 0x000fe2000780c0ff */
[----:B------:R-:W-:-:S12]  /*0fe0*/  IMAD.MOV.U32 R20, RZ, RZ, R16 ;  /* 0x000000ffff147224 */ /* 0x000fd800078e0010 */
[----:B------:R-:W-:Y:S05]  /*0ff0*/  @!P0 BRA `(.L_x_86) ;  /* 0x0000000000508947 */ /* 0x000fea0003800000 */
[-CC-:B0-----:R-:W-:Y:S01]  /*1000*/  IMAD R23, R0, R15.reuse, R29.reuse ;  /* 0x0000000f00177224 */ /* 0x181fe200078e021d */
[----:B------:R-:W-:Y:S01]  /*1010*/  BSSY.RECONVERGENT B3, `(.L_x_87) ;  /* 0x0000011000037945 */ /* 0x000fe20003800200 */
[----:B------:R-:W-:Y:S01]  /*1020*/  IMAD R25, R18, R15, R29 ;  /* 0x0000000f12197224 */ /* 0x000fe200078e021d */
[----:B------:R-:W-:Y:S01]  /*1030*/  IADD3 R20, PT, PT, R13, R29, RZ ;  /* 0x0000001d0d147210 */ /* 0x000fe20007ffe0ff */
[----:B------:R-:W-:Y:S01]  /*1040*/  IMAD.MOV R26, RZ, RZ, -R26 ;  /* 0x000000ffff1a7224 */ /* 0x000fe200078e0a1a */
[--C-:B------:R-:W-:Y:S02]  /*1050*/  IADD3 R27, PT, PT, R23, 0x1, R13.reuse ;  /* 0x00000001171b7810 */ /* 0x100fe40007ffe00d */
[----:B------:R-:W-:-:S07]  /*1060*/  IADD3 R29, PT, PT, R25, 0x1, R13 ;  /* 0x00000001191d7810 */ /* 0x000fce0007ffe00d */
.L_x_88:
[----:B0-----:R-:W0:Y:S02]  /*1070*/  LDC.64 R22, c[0x0][0x390] ;  /* 0x0000e400ff167b82 */ /* 0x001e240000000a00 */
[----:B0-----:R-:W-:-:S06]  /*1080*/  IMAD.WIDE R24, R29, 0x4, R22 ;  /* 0x000000041d187825 */ /* 0x001fcc00078e0216 */
[----:B------:R-:W2:Y:S01]  /*1090*/  LDG.E R25, desc[UR8][R24.64] ;  /* 0x0000000818197981 */ /* 0x000ea2000c1e1900 */
[C---:B------:R-:W-:Y:S01]  /*10a0*/  IMAD.WIDE R22, R27.reuse, 0x4, R22 ;  /* 0x000000041b167825 */ /* 0x040fe200078e0216 */
[----:B------:R-:W-:-:S03]  /*10b0*/  IADD3 R27, PT, PT, R27, 0x1, RZ ;  /* 0x000000011b1b7810 */ /* 0x000fc60007ffe0ff */
[----:B------:R-:W-:Y:S02]  /*10c0*/  VIADD R26, R26, 0x1 ;  /* 0x000000011a1a7836 */ /* 0x000fe40000000000 */
[----:B------:R-:W-:Y:S02]  /*10d0*/  VIADD R20, R20, 0x1 ;  /* 0x0000000114147836 */ /* 0x000fe40000000000 */
[----:B------:R-:W-:Y:S01]  /*10e0*/  VIADD R29, R29, 0x1 ;  /* 0x000000011d1d7836 */ /* 0x000fe20000000000 */
[----:B------:R-:W-:Y:S01]  /*10f0*/  ISETP.NE.AND P0, PT, R26, RZ, PT ;  /* 0x000000ff1a00720c */ /* 0x000fe20003f05270 */
[----:B--2---:R0:W-:-:S12]  /*1100*/  STG.E desc[UR8][R22.64], R25 ;  /* 0x0000001916007986 */ /* 0x0041d8000c101908 */
[----:B------:R-:W-:Y:S05]  /*1110*/  @P0 BRA `(.L_x_88) ;  /* 0xfffffffc00d40947 */ /* 0x000fea000383ffff */
[----:B------:R-:W-:Y:S05]  /*1120*/  BSYNC.RECONVERGENT B3 ;  /* 0x0000000000037941 */ /* 0x000fea0003800200 */
.L_x_87:
[----:B------:R-:W-:-:S07]  /*1130*/  VIADD R20, R20, 0x1 ;  /* 0x0000000114147836 */ /* 0x000fce0000000000 */
.L_x_86:
[----:B------:R-:W-:Y:S05]  /*1140*/  BSYNC.RECONVERGENT B2 ;  /* 0x0000000000027941 */ /* 0x000fea0003800200 */
.L_x_85:
[-C--:B0-----:R-:W-:Y:S02]  /*1150*/  LOP3.LUT R22, RZ, R13.reuse, RZ, 0x33, !PT ;  /* 0x0000000dff167212 */ /* 0x081fe400078e33ff */
[----:B------:R-:W-:Y:S02]  /*1160*/  IADD3 R25, PT, PT, R21, R14, RZ ;  /* 0x0000000e15197210 */ /* 0x000fe40007ffe0ff */
[----:B------:R-:W-:Y:S01]  /*1170*/  MOV R23, R13 ;  /* 0x0000000d00177202 */ /* 0x000fe20000000f00 */
[----:B------:R-:W-:Y:S02]  /*1180*/  IMAD.IADD R24, R22, 0x1, R15 ;  /* 0x0000000116187824 */ /* 0x000fe400078e020f */
[----:B------:R-:W-:-:S04]  /*1190*/  IMAD.MOV.U32 R22, RZ, RZ, RZ ;  /* 0x000000ffff167224 */ /* 0x000fc800078e00ff */
[----:B------:R-:W-:-:S05]  /*11a0*/  IMAD.HI.U32 R22, R24, R25, R22 ;  /* 0x0000001918167227 */ /* 0x000fca00078e0016 */
[----:B------:R-:W-:-:S04]  /*11b0*/  IADD3 R22, PT, PT, -R22, -0x2, R15 ;  /* 0xfffffffe16167810 */ /* 0x000fc80007ffe10f */
[----:B------:R-:W-:-:S13]  /*11c0*/  ISETP.GE.U32.AND P0, PT, R22, 0x3, PT ;  /* 0x000000031600780c */ /* 0x000fda0003f06070 */
[----:B------:R-:W-:Y:S05]  /*11d0*/  @!P0 BRA `(.L_x_84) ;  /* 0x0000000000588947 */ /* 0x000fea0003800000 */
[----:B------:R-:W0:Y:S01]  /*11e0*/  LDCU.64 UR4, c[0x0][0x390] ;  /* 0x00007200ff0477ac */ /* 0x000e220008000a00 */
[-CC-:B------:R-:W-:Y:S02]  /*11f0*/  IMAD R29, R18, R15.reuse, R20.reuse ;  /* 0x0000000f121d7224 */ /* 0x180fe400078e0214 */
[----:B------:R-:W-:Y:S01]  /*1200*/  IMAD R31, R0, R15, R20 ;  /* 0x0000000f001f7224 */ /* 0x000fe200078e0214 */
[----:B0-----:R-:W-:-:S04]  /*1210*/  UIADD3 UR4, UP0, UPT, UR4, 0x8, URZ ;  /* 0x0000000804047890 */ /* 0x001fc8000ff1e0ff */
[----:B------:R-:W-:Y:S02]  /*1220*/  UIADD3.X UR5, UPT, UPT, URZ, UR5, URZ, UP0, !UPT ;  /* 0x00000005ff057290 */ /* 0x000fe400087fe4ff */
[----:B------:R-:W-:-:S04]  /*1230*/  IMAD.U32 R22, RZ, RZ, UR4 ;  /* 0x00000004ff167e24 */ /* 0x000fc8000f8e00ff */
[----:B------:R-:W-:-:S07]  /*1240*/  IMAD.U32 R23, RZ, RZ, UR5 ;  /* 0x00000005ff177e24 */ /* 0x000fce000f8e00ff */
.L_x_89:
[----:B------:R-:W-:-:S05]  /*1250*/  IMAD.WIDE R24, R29, 0x4, R22 ;  /* 0x000000041d187825 */ /* 0x000fca00078e0216 */
[----:B-1----:R-:W2:Y:S01]  /*1260*/  LDG.E R33, desc[UR8][R24.64+-0x8] ;  /* 0xfffff80818217981 */ /* 0x002ea2000c1e1900 */
        /* <DEDUP_REMOVED lines=10> */
[----:B------:R-:W-:Y:S01]  /*1310*/  ISETP.GE.AND P0, PT, R20, R15, PT ;  /* 0x0000000f1400720c */ /* 0x000fe20003f06270 */
[----:B--2---:R1:W-:-:S12]  /*1320*/  STG.E desc[UR8][R26.64+0x4], R18 ;  /* 0x000004121a007986 */ /* 0x0043d8000c101908 */
[----:B------:R-:W-:Y:S05]  /*1330*/  @!P0 BRA `(.L_x_89) ;  /* 0xfffffffc00c48947 */ /* 0x000fea000383ffff */
.L_x_84:
[----:B------:R-:W-:Y:S05]  /*1340*/  BSYNC.RECONVERGENT B1 ;  /* 0x0000000000017941 */ /* 0x000fea0003800200 */
.L_x_83:
[----:B------:R-:W-:Y:S02]  /*1350*/  ISETP.GE.AND P0, PT, R15, 0x1, PT ;  /* 0x000000010f00780c */ /* 0x000fe40003f06270 */
[----:B0-----:R-:W-:-:S11]  /*1360*/  MOV R23, R19 ;  /* 0x0000001300177202 */ /* 0x001fd60000000f00 */
[----:B------:R-:W-:Y:S05]  /*1370*/  @!P0 BRA `(.L_x_69) ;  /* 0x0000000000c48947 */ /* 0x000fea0003800000 */
[----:B------:R-:W-:Y:S02]  /*1380*/  IMAD R29, R0, R15, R13 ;  /* 0x0000000f001d7224 */ /* 0x000fe400078e020d */
[----:B-1----:R-:W-:-:S07]  /*1390*/  IMAD.MOV.U32 R18, RZ, RZ, RZ ;  /* 0x000000ffff127224 */ /* 0x002fce00078e00ff */
.L_x_97:
[----:B0-----:R-:W0:Y:S01]  /*13a0*/  LDCU UR4, c[0x0][0x380] ;  /* 0x00007000ff0477ac */ /* 0x001e220008000800 */
[----:B------:R-:W-:Y:S01]  /*13b0*/  ISETP.GE.AND P3, PT, R13, 0x1, PT ;  /* 0x000000010d00780c */ /* 0x000fe20003f66270 */
[----:B------:R-:W-:Y:S01]  /*13c0*/  BSSY.RECONVERGENT B1, `(.L_x_90) ;  /* 0x0000016000017945 */ /* 0x000fe20003800200 */
[----:B------:R-:W-:Y:S01]  /*13d0*/  PLOP3.LUT P1, PT, PT, PT, PT, 0x8, 0x80 ;  /* 0x000000000080781c */ /* 0x000fe20003f2e170 */
[----:B-1----:R-:W1:Y:S01]  /*13e0*/  LDCU.64 UR10, c[0x0][0x390] ;  /* 0x00007200ff0a77ac */ /* 0x002e620008000a00 */
[----:B0-----:R-:W-:-:S04]  /*13f0*/  IMAD.U32 R15, RZ, RZ, UR4 ;  /* 0x00000004ff0f7e24 */ /* 0x001fc8000f8e00ff */
[-C--:B--2---:R-:W-:Y:S01]  /*1400*/  IMAD R23, R10, R15.reuse, R18 ;  /* 0x0000000f0a177224 */ /* 0x084fe200078e0212 */
[----:B------:R-:W-:Y:S01]  /*1410*/  IADD3 R18, PT, PT, R18, 0x1, RZ ;  /* 0x0000000112127810 */ /* 0x000fe20007ffe0ff */
[----:B-1----:R-:W-:Y:S01]  /*1420*/  IMAD.U32 R24, RZ, RZ, UR10 ;  /* 0x0000000aff187e24 */ /* 0x002fe2000f8e00ff */
[-C--:B------:R-:W-:Y:S01]  /*1430*/  ISETP.GE.AND P2, PT, R16, R15.reuse, PT ;  /* 0x0000000f1000720c */ /* 0x080fe20003f46270 */
[----:B------:R-:W-:Y:S01]  /*1440*/  IMAD.U32 R25, RZ, RZ, UR11 ;  /* 0x0000000bff197e24 */ /* 0x000fe2000f8e00ff */
[----:B------:R-:W-:Y:S01]  /*1450*/  ISETP.NE.AND P0, PT, R18, R15, PT ;  /* 0x0000000f1200720c */ /* 0x000fe20003f05270 */
[----:B------:R-:W-:Y:S01]  /*1460*/  IMAD.WIDE R22, R23, 0x4, R24 ;  /* 0x0000000417167825 */ /* 0x000fe200078e0218 */
[----:B------:R-:W-:Y:S11]  /*1470*/  @!P3 BRA `(.L_x_91) ;  /* 0x000000000028b947 */ /* 0x000ff60003800000 */
[----:B------:R0:W5:Y:S01]  /*1480*/  LDG.E R33, desc[UR8][R22.64] ;  /* 0x0000000816217981 */ /* 0x000162000c1e1900 */
[----:B------:R-:W-:-:S07]  /*1490*/  HFMA2 R31, -RZ, RZ, 0, 0 ;  /* 0x00000000ff1f7431 */ /* 0x000fce00000001ff */
.L_x_92:
[----:B------:R-:W-:-:S04]  /*14a0*/  IMAD R27, R0, R15, R31 ;  /* 0x0000000f001b7224 */ /* 0x000fc800078e021f */
[----:B------:R-:W-:-:S06]  /*14b0*/  IMAD.WIDE R26, R27, 0x4, R24 ;  /* 0x000000041b1a7825 */ /* 0x000fcc00078e0218 */
[----:B------:R-:W2:Y:S01]  /*14c0*/  LDG.E R26, desc[UR8][R26.64] ;  /* 0x000000081a1a7981 */ /* 0x000ea2000c1e1900 */
[----:B------:R-:W-:-:S05]  /*14d0*/  VIADD R31, R31, 0x1 ;  /* 0x000000011f1f7836 */ /* 0x000fca0000000000 */
[----:B------:R-:W-:Y:S02]  /*14e0*/  ISETP.NE.AND P3, PT, R31, R13, PT ;  /* 0x0000000d1f00720c */ /* 0x000fe40003f65270 */
[CC--:B--2--5:R-:W-:Y:S02]  /*14f0*/  ISETP.NE.AND P4, PT, R33.reuse, R26.reuse, PT ;  /* 0x0000001a2100720c */ /* 0x0e4fe40003f85270 */
[----:B------:R-:W-:-:S11]  /*1500*/  ISETP.EQ.AND P1, PT, R33, R26, PT ;  /* 0x0000001a2100720c */ /* 0x000fd60003f22270 */
[----:B------:R-:W-:Y:S05]  /*1510*/  @P3 BRA P4, `(.L_x_92) ;  /* 0xfffffffc00e03947 */ /* 0x000fea000203ffff */
.L_x_91:
[----:B------:R-:W-:Y:S05]  /*1520*/  BSYNC.RECONVERGENT B1 ;  /* 0x0000000000017941 */ /* 0x000fea0003800200 */
.L_x_90:
[----:B------:R-:W-:Y:S04]  /*1530*/  BSSY.RECONVERGENT B1, `(.L_x_93) ;  /* 0x0000013000017945 */ /* 0x000fe80003800200 */
[----:B------:R-:W-:Y:S05]  /*1540*/  @P2 BRA `(.L_x_94) ;  /* 0x0000000000302947 */ /* 0x000fea0003800000 */
[----:B------:R1:W5:Y:S01]  /*1550*/  LDG.E R31, desc[UR8][R22.64] ;  /* 0x00000008161f7981 */ /* 0x000362000c1e1900 */
[----:B------:R-:W2:Y:S01]  /*1560*/  LDC R15, c[0x0][0x380] ;  /* 0x0000e000ff0f7b82 */ /* 0x000ea20000000800 */
[----:B------:R-:W-:-:S07]  /*1570*/  IMAD.MOV.U32 R20, RZ, RZ, R16 ;  /* 0x000000ffff147224 */ /* 0x000fce00078e0010 */
[----:B------:R-:W3:Y:S02]  /*1580*/  LDC.64 R24, c[0x0][0x390] ;  /* 0x0000e400ff187b82 */ /* 0x000ee40000000a00 */
.L_x_96:
[----:B--2---:R-:W-:-:S04]  /*1590*/  IMAD R27, R0, R15, R20 ;  /* 0x0000000f001b7224 */ /* 0x004fc800078e0214 */
[----:B---3--:R-:W-:-:S06]  /*15a0*/  IMAD.WIDE R26, R27, 0x4, R24 ;  /* 0x000000041b1a7825 */ /* 0x008fcc00078e0218 */
[----:B------:R-:W2:Y:S02]  /*15b0*/  LDG.E R26, desc[UR8][R26.64] ;  /* 0x000000081a1a7981 */ /* 0x000ea4000c1e1900 */
[----:B--2--5:R-:W-:-:S13]  /*15c0*/  ISETP.NE.AND P2, PT, R31, R26, PT ;  /* 0x0000001a1f00720c */ /* 0x024fda0003f45270 */
[----:B------:R-:W-:Y:S05]  /*15d0*/  @!P2 BRA `(.L_x_95) ;  /* 0x000000000020a947 */ /* 0x000fea0003800000 */
[----:B------:R-:W-:-:S04]  /*15e0*/  IADD3 R20, PT, PT, R20, 0x1, RZ ;  /* 0x0000000114147810 */ /* 0x000fc80007ffe0ff */
[----:B------:R-:W-:-:S13]  /*15f0*/  ISETP.GE.AND P2, PT, R20, R15, PT ;  /* 0x0000000f1400720c */ /* 0x000fda0003f46270 */
[----:B------:R-:W-:Y:S05]  /*1600*/  @!P2 BRA `(.L_x_96) ;  /* 0xfffffffc00e0a947 */ /* 0x000fea000383ffff */
.L_x_94:
[----:B------:R-:W-:Y:S05]  /*1610*/  @P1 BRA `(.L_x_95) ;  /* 0x0000000000101947 */ /* 0x000fea0003800000 */
[----:B01----:R-:W2:Y:S01]  /*1620*/  LDG.E R23, desc[UR8][R22.64] ;  /* 0x0000000816177981 */ /* 0x003ea2000c1e1900 */
[----:B------:R-:W-:-:S04]  /*1630*/  IMAD.WIDE R24, R29, 0x4, R24 ;  /* 0x000000041d187825 */ /* 0x000fc800078e0218 */
[----:B------:R-:W-:Y:S01]  /*1640*/  VIADD R29, R29, 0x1 ;  /* 0x000000011d1d7836 */ /* 0x000fe20000000000 */
[----:B--2---:R2:W-:Y:S06]  /*1650*/  STG.E desc[UR8][R24.64], R23 ;  /* 0x0000001718007986 */ /* 0x0045ec000c101908 */
.L_x_95:
[----:B------:R-:W-:Y:S05]  /*1660*/  BSYNC.RECONVERGENT B1 ;  /* 0x0000000000017941 */ /* 0x000fea0003800200 */
.L_x_93:
[----:B------:R-:W-:Y:S05]  /*1670*/  @P0 BRA `(.L_x_97) ;  /* 0xfffffffc00480947 */ /* 0x000fea000383ffff */
[----:B012---:R-:W-:-:S07]  /*1680*/  IMAD.MOV.U32 R23, RZ, RZ, R19 ;  /* 0x000000ffff177224 */ /* 0x007fce00078e0013 */
.L_x_69:
[----:B------:R-:W-:Y:S05]  /*1690*/  BSYNC.RECONVERGENT B0 ;  /* 0x0000000000007941 */ /* 0x000fea0003800200 */
.L_x_60:
[----:B------:R-:W2:Y:S01]  /*16a0*/  LDC R16, c[0x0][0x398] ;  /* 0x0000e600ff107b82 */ /* 0x000ea20000000800 */
[----:B------:R-:W-:Y:S01]  /*16b0*/  SHF.R.U32.HI R10, RZ, 0x2, R23 ;  /* 0x00000002ff0a7819 */ /* 0x000fe20000011617 */
[----:B------:R-:W-:Y:S03]  /*16c0*/  BSSY.RECONVERGENT B0, `(.L_x_98) ;  /* 0x0000043000007945 */ /* 0x000fe60003800200 */
[----:B------:R-:W-:Y:S02]  /*16d0*/  LOP3.LUT R13, R10, R23, RZ, 0x3c, !PT ;  /* 0x000000170a0d7212 */ /* 0x000fe400078e3cff */
[----:B------:R-:W-:-:S03]  /*16e0*/  SHF.L.U32 R10, R21, 0x4, RZ ;  /* 0x00000004150a7819 */ /* 0x000fc600000006ff */
[----:B------:R-:W-:-:S05]  /*16f0*/  IMAD.SHL.U32 R12, R13, 0x2, RZ ;  /* 0x000000020d0c7824 */ /* 0x000fca00078e00ff */
[----:B------:R-:W-:Y:S01]  /*1700*/  LOP3.LUT R12, R21, R10, R12, 0x96, !PT ;  /* 0x0000000a150c7212 */ /* 0x000fe200078e960c */
[----:B------:R-:W-:-:S03]  /*1710*/  VIADD R10, R14, 0x587c5 ;  /* 0x000587c50e0a7836 */ /* 0x000fc60000000000 */
[----:B------:R-:W-:-:S04]  /*1720*/  LOP3.LUT R13, R12, R13, RZ, 0x3c, !PT ;  /* 0x0000000d0c0d7212 */ /* 0x000fc800078e3cff */
[----:B------:R-:W-:Y:S01]  /*1730*/  IADD3 R12, PT, PT, R13, R10, RZ ;  /* 0x0000000a0d0c7210 */ /* 0x000fe20007ffe0ff */
[----:B--2---:R-:W-:-:S04]  /*1740*/  FMUL R16, R16, 100 ;  /* 0x42c8000010107820 */ /* 0x004fc80000400000 */
[----:B------:R-:W2:Y:S01]  /*1750*/  F2I.TRUNC.NTZ R19, R16 ;  /* 0x0000001000137305 */ /* 0x000ea2000020f100 */
[----:B------:R-:W-:-:S05]  /*1760*/  IMAD.HI.U32 R12, R12, 0x65, RZ ;  /* 0x000000650c0c7827 */ /* 0x000fca00078e00ff */
[----:B--2---:R-:W-:Y:S01]  /*1770*/  ISETP.GE.AND P0, PT, R19, R12, PT ;  /* 0x0000000c1300720c */ /* 0x004fe20003f06270 */
[----:B------:R-:W-:-:S12]  /*1780*/  IMAD.MOV.U32 R12, RZ, RZ, R21 ;  /* 0x000000ffff0c7224 */ /* 0x000fd800078e0015 */
[----:B------:R-:W-:Y:S05]  /*1790*/  @!P0 BRA `(.L_x_99) ;  /* 0x0000000000d48947 */ /* 0x000fea0003800000 */
[----:B------:R-:W-:Y:S01]  /*17a0*/  SHF.R.U32.HI R10, RZ, 0x2, R11 ;  /* 0x00000002ff0a7819 */ /* 0x000fe2000001160b */
[----:B------:R-:W-:Y:S01]  /*17b0*/  BSSY.RECONVERGENT B1, `(.L_x_100) ;  /* 0x0000032000017945 */ /* 0x000fe20003800200 */
[----:B------:R-:W-:Y:S01]  /*17c0*/  IMAD.MOV.U32 R16, RZ, RZ, R3 ;  /* 0x000000ffff107224 */ /* 0x000fe200078e0003 */
[----:B------:R-:W-:Y:S01]  /*17d0*/  IADD3 R19, PT, PT, R14, 0x161f14, RZ ;  /* 0x00161f140e137810 */ /* 0x000fe20007ffe0ff */
[----:B-1----:R-:W-:Y:S01]  /*17e0*/  IMAD.MOV.U32 R18, RZ, RZ, R2 ;  /* 0x000000ffff127224 */ /* 0x002fe200078e0002 */
[----:B------:R-:W-:Y:S01]  /*17f0*/  LOP3.LUT R10, R10, R11, RZ, 0x3c, !PT ;  /* 0x0000000b0a0a7212 */ /* 0x000fe200078e3cff */
[----:B------:R-:W-:Y:S02]  /*1800*/  IMAD.SHL.U32 R11, R13, 0x10, RZ ;  /* 0x000000100d0b7824 */ /* 0x000fe400078e00ff */
[----:B------:R-:W-:Y:S01]  /*1810*/  IMAD.MOV.U32 R3, RZ, RZ, R21 ;  /* 0x000000ffff037224 */ /* 0x000fe200078e0015 */
[----:B------:R-:W-:-:S04]  /*1820*/  SHF.L.U32 R12, R10, 0x1, RZ ;  /* 0x000000010a0c7819 */ /* 0x000fc800000006ff */
[----:B------:R-:W-:Y:S01]  /*1830*/  LOP3.LUT R12, R10, R12, R11, 0x96, !PT ;  /* 0x0000000c0a0c7212 */ /* 0x000fe200078e960b */
[----:B------:R-:W-:-:S03]  /*1840*/  IMAD R11, R0, R15, RZ ;  /* 0x0000000f000b7224 */ /* 0x000fc600078e02ff */
[----:B------:R-:W-:Y:S01]  /*1850*/  LOP3.LUT R23, R12, R13, RZ, 0x3c, !PT ;  /* 0x0000000d0c177212 */ /* 0x000fe200078e3cff */
[----:B------:R-:W-:-:S03]  /*1860*/  IMAD.MOV.U32 R12, RZ, RZ, R13 ;  /* 0x000000ffff0c7224 */ /* 0x000fc600078e000d */
[----:B------:R-:W-:Y:S02]  /*1870*/  IADD3 R10, PT, PT, R14, 0xb0f8a, R23 ;  /* 0x000b0f8a0e0a7810 */ /* 0x000fe40007ffe017 */
[----:B------:R-:W-:-:S03]  /*1880*/  MOV R13, R23 ;  /* 0x00000017000d7202 */ /* 0x000fc60000000f00 */
[----:B------:R-:W-:-:S04]  /*1890*/  IMAD.HI.U32 R10, R10, 0xa, RZ ;  /* 0x0000000a0a0a7827 */ /* 0x000fc800078e00ff */
[----:B------:R-:W-:-:S07]  /*18a0*/  IMAD.MOV R0, RZ, RZ, -R10 ;  /* 0x000000ffff007224 */ /* 0x000fce00078e0a0a */
.L_x_101:
[----:B-1----:R-:W-:Y:S01]  /*18b0*/  SHF.R.U32.HI R21, RZ, 0x2, R18 ;  /* 0x00000002ff157819 */ /* 0x002fe20000011612 */
[----:B------:R-:W-:Y:S01]  /*18c0*/  IMAD.SHL.U32 R2, R13, 0x10, RZ ;  /* 0x000000100d027824 */ /* 0x000fe200078e00ff */
[----:B------:R-:W-:Y:S02]  /*18d0*/  SHF.R.U32.HI R23, RZ, 0x2, R16 ;  /* 0x00000002ff177819 */ /* 0x000fe40000011610 */
[----:B------:R-:W-:Y:S02]  /*18e0*/  LOP3.LUT R21, R21, R18, RZ, 0x3c, !PT ;  /* 0x0000001215157212 */ /* 0x000fe400078e3cff */
[----:B------:R-:W-:Y:S02]  /*18f0*/  LOP3.LUT R23, R23, R16, RZ, 0x3c, !PT ;  /* 0x0000001017177212 */ /* 0x000fe400078e3cff */
[----:B------:R-:W-:-:S03]  /*1900*/  SHF.L.U32 R10, R21, 0x1, RZ ;  /* 0x00000001150a7819 */ /* 0x000fc600000006ff */
[----:B------:R-:W-:Y:S01]  /*1910*/  IMAD.SHL.U32 R14, R23, 0x2, RZ ;  /* 0x00000002170e7824 */ /* 0x000fe200078e00ff */
[----:B------:R-:W-:Y:S01]  /*1920*/  LOP3.LUT R10, R13, R2, R10, 0x96, !PT ;  /* 0x000000020d0a7212 */ /* 0x000fe200078e960a */
[----:B------:R-:W-:-:S03]  /*1930*/  IMAD.MOV.U32 R2, RZ, RZ, R12 ;  /* 0x000000ffff027224 */ /* 0x000fc600078e000c */
[----:B------:R-:W-:Y:S02]  /*1940*/  LOP3.LUT R12, R10, R21, RZ, 0x3c, !PT ;  /* 0x000000150a0c7212 */ /* 0x000fe400078e3cff */
[----:B------:R-:W1:Y:S02]  /*1950*/  LDC.64 R20, c[0x0][0x390] ;  /* 0x0000e400ff147b82 */ /* 0x000e640000000a00 */
[----:B------:R-:W-:-:S04]  /*1960*/  SHF.L.U32 R10, R12, 0x4, RZ ;  /* 0x000000040c0a7819 */ /* 0x000fc800000006ff */
[----:B------:R-:W-:Y:S01]  /*1970*/  LOP3.LUT R23, R23, R14, R10, 0x96, !PT ;  /* 0x0000000e17177212 */ /* 0x000fe200078e960a */
[----:B------:R-:W-:Y:S01]  /*1980*/  IMAD.MOV.U32 R10, RZ, RZ, RZ ;  /* 0x000000ffff0a7224 */ /* 0x000fe200078e00ff */
[----:B------:R-:W-:Y:S02]  /*1990*/  IADD3 R14, PT, PT, R19, -0x587c5, R12 ;  /* 0xfffa783b130e7810 */ /* 0x000fe40007ffe00c */
[----:B0-----:R-:W-:-:S03]  /*19a0*/  LOP3.LUT R24, R23, R12, RZ, 0x3c, !PT ;  /* 0x0000000c17187212 */ /* 0x001fc600078e3cff */
[----:B------:R-:W-:-:S04]  /*19b0*/  IMAD.HI.U32 R25, R14, R15, R10 ;  /* 0x0000000f0e197227 */ /* 0x000fc800078e000a */
[----:B------:R-:W-:-:S04]  /*19c0*/  IMAD.IADD R16, R24, 0x1, R19 ;  /* 0x0000000118107824 */ /* 0x000fc800078e0213 */
[----:B------:R-:W-:-:S06]  /*19d0*/  IMAD.HI.U32 R23, R16, R15, R10 ;  /* 0x0000000f10177227 */ /* 0x000fcc00078e000a */
[----:B-1----:R-:W-:-:S04]  /*19e0*/  IMAD.WIDE R22, R23, 0x4, R20 ;  /* 0x0000000417167825 */ /* 0x002fc800078e0214 */
[----:B------:R-:W-:Y:S01]  /*19f0*/  IMAD.WIDE R20, R25, 0x4, R20 ;  /* 0x0000000419147825 */ /* 0x000fe200078e0214 */
[----:B------:R-:W2:Y:S04]  /*1a00*/  LDG.E R27, desc[UR8][R22.64] ;  /* 0x00000008161b7981 */ /* 0x000ea8000c1e1900 */
[----:B------:R-:W3:Y:S01]  /*1a10*/  LDG.E R25, desc[UR8][R20.64] ;  /* 0x0000000814197981 */ /* 0x000ee2000c1e1900 */
[----:B------:R-:W-:Y:S01]  /*1a20*/  IADD3 R0, PT, PT, R0, 0x1, RZ ;  /* 0x0000000100007810 */ /* 0x000fe20007ffe0ff */
[----:B------:R-:W-:Y:S01]  /*1a30*/  IMAD.MOV.U32 R18, RZ, RZ, R3 ;  /* 0x000000ffff127224 */ /* 0x000fe200078e0003 */
[----:B------:R-:W-:Y:S01]  /*1a40*/  MOV R3, R13 ;  /* 0x0000000d00037202 */ /* 0x000fe20000000f00 */
[----:B------:R-:W-:Y:S01]  /*1a50*/  IMAD.MOV.U32 R10, RZ, RZ, R19 ;  /* 0x000000ffff0a7224 */ /* 0x000fe200078e0013 */
[----:B------:R-:W-:Y:S01]  /*1a60*/  ISETP.NE.AND P0, PT, R0, 0x1, PT ;  /* 0x000000010000780c */ /* 0x000fe20003f05270 */
[----:B------:R-:W-:Y:S01]  /*1a70*/  IMAD.MOV.U32 R16, RZ, RZ, R2 ;  /* 0x000000ffff107224 */ /* 0x000fe200078e0002 */
[----:B------:R-:W-:Y:S01]  /*1a80*/  IADD3 R19, PT, PT, R19, 0xb0f8a, RZ ;  /* 0x000b0f8a13137810 */ /* 0x000fe20007ffe0ff */
[----:B------:R-:W-:Y:S01]  /*1a90*/  IMAD.MOV.U32 R13, RZ, RZ, R24 ;  /* 0x000000ffff0d7224 */ /* 0x000fe200078e0018 */
[----:B--2---:R1:W-:Y:S04]  /*1aa0*/  STG.E desc[UR8][R20.64], R27 ;  /* 0x0000001b14007986 */ /* 0x0043e8000c101908 */
[----:B---3--:R1:W-:Y:S05]  /*1ab0*/  STG.E desc[UR8][R22.64], R25 ;  /* 0x0000001916007986 */ /* 0x0083ea000c101908 */
[----:B------:R-:W-:Y:S05]  /*1ac0*/  @P0 BRA `(.L_x_101) ;  /* 0xfffffffc00780947 */ /* 0x000fea000383ffff */
[----:B------:R-:W-:Y:S05]  /*1ad0*/  BSYNC.RECONVERGENT B1 ;  /* 0x0000000000017941 */ /* 0x000fea0003800200 */
.L_x_100:
[----:B------:R-:W-:-:S07]  /*1ae0*/  IMAD.MOV.U32 R11, RZ, RZ, R18 ;  /* 0x000000ffff0b7224 */ /* 0x000fce00078e0012 */
.L_x_99:
[----:B------:R-:W-:Y:S05]  /*1af0*/  BSYNC.RECONVERGENT B0 ;  /* 0x0000000000007941 */ /* 0x000fea0003800200 */
.L_x_98:
[----:B------:R-:W-:Y:S04]  /*1b00*/  STG.E.64 desc[UR8][R8.64], R10 ;  /* 0x0000000a08007986 */ /* 0x000fe8000c101b08 */
[----:B------:R-:W-:Y:S04]  /*1b10*/  STG.E.64 desc[UR8][R8.64+0x8], R2 ;  /* 0x0000080208007986 */ /* 0x000fe8000c101b08 */
[----:B------:R-:W-:Y:S04]  /*1b20*/  STG.E.64 desc[UR8][R8.64+0x10], R12 ;  /* 0x0000100c08007986 */ /* 0x000fe8000c101b08 */
[----:B------:R-:W-:Y:S04]  /*1b30*/  STG.E.64 desc[UR8][R8.64+0x18], R4 ;  /* 0x0000180408007986 */ /* 0x000fe8000c101b08 */
[----:B------:R-:W-:Y:S04]  /*1b40*/  STG.E.64 desc[UR8][R8.64+0x28], R6 ;  /* 0x0000280608007986 */ /* 0x000fe8000c101b08 */
[----:B------:R-:W-:Y:S01]  /*1b50*/  STG.E desc[UR8][R8.64+0x20], R17 ;  /* 0x0000201108007986 */ /* 0x000fe2000c101908 */
[----:B------:R-:W-:Y:S05]  /*1b60*/  EXIT ;  /* 0x000000000000794d */ /* 0x000fea0003800000 */
.L_x_102:
        /* <DEDUP_REMOVED lines=9> */
.L_x_114:


//--------------------- .text._Z8init_rngP17curandStateXORWOWyi --------------------------
	.section	.text._Z8init_rngP17curandStateXORWOWyi,"ax",@progbits
	.align	128
        .global         _Z8init_rngP17curandStateXORWOWyi
        .type           _Z8init_rngP17curandStateXORWOWyi,@function
        .size           _Z8init_rngP17curandStateXORWOWyi,(.L_x_115 - _Z8init_rngP17curandStateXORWOWyi)
        .other          _Z8init_rngP17curandStateXORWOWyi,@"STO_CUDA_ENTRY STV_DEFAULT"
_Z8init_rngP17curandStateXORWOWyi:
.text._Z8init_rngP17curandStateXORWOWyi:
        /* <DEDUP_REMOVED lines=8> */
[----:B------:R-:W0:Y:S01]  /*0080*/  LDC.64 R2, c[0x0][0x388] ;  /* 0x0000e200ff027b82 */ /* 0x000e220000000a00 */
[----:B------:R-:W1:Y:S01]  /*0090*/  LDCU.64 UR4, c[0x0][0x358] ;  /* 0x00006b00ff0477ac */ /* 0x000e620008000a00 */
[----:B------:R-:W-:Y:S01]  /*00a0*/  ISETP.NE.AND P0, PT, R13, RZ, PT ;  /* 0x000000ff0d00720c */ /* 0x000fe20003f05270 */
[----:B------:R-:W-:Y:S05]  /*00b0*/  BSSY.RECONVERGENT B0, `(.L_x_103) ;  /* 0x00000e1000007945 */ /* 0x000fea0003800200 */
[----:B------:R-:W2:Y:S01]  /*00c0*/  LDC.64 R6, c[0x0][0x380] ;  /* 0x0000e000ff067b82 */ /* 0x000ea20000000a00 */
[----:B0-----:R-:W-:Y:S02]  /*00d0*/  LOP3.LUT R0, R2, 0xaad26b49, RZ, 0x3c, !PT ;  /* 0xaad26b4902007812 */ /* 0x001fe400078e3cff */
[----:B------:R-:W-:-:S03]  /*00e0*/  LOP3.LUT R2, R3, 0xf7dcefdd, RZ, 0x3c, !PT ;  /* 0xf7dcefdd03027812 */ /* 0x000fc600078e3cff */
[----:B------:R-:W-:Y:S02]  /*00f0*/  IMAD R0, R0, 0x4182bed5, RZ ;  /* 0x4182bed500007824 */ /* 0x000fe400078e02ff */
[----:B------:R-:W-:Y:S02]  /*0100*/  IMAD R3, R2, -0x658354e5, RZ ;  /* 0x9a7cab1b02037824 */ /* 0x000fe400078e02ff */
[----:B--2---:R-:W-:Y:S01]  /*0110*/  IMAD.WIDE R6, R13, 0x30, R6 ;  /* 0x000000300d067825 */ /* 0x004fe200078e0206 */
[C---:B------:R-:W-:Y:S02]  /*0120*/  LOP3.LUT R8, R0.reuse, 0x159a55e5, RZ, 0x3c, !PT ;  /* 0x159a55e500087812 */ /* 0x040fe400078e3cff */
[C---:B------:R-:W-:Y:S01]  /*0130*/  IADD3 R4, PT, PT, R0.reuse, 0x64f0c9, R3 ;  /* 0x0064f0c900047810 */ /* 0x040fe20007ffe003 */
[C---:B------:R-:W-:Y:S01]  /*0140*/  VIADD R5, R0.reuse, 0x75bcd15 ;  /* 0x075bcd1500057836 */ /* 0x040fe20000000000 */
[----:B------:R-:W-:Y:S01]  /*0150*/  LOP3.LUT R10, R3, 0x5491333, RZ, 0x3c, !PT ;  /* 0x05491333030a7812 */ /* 0x000fe200078e3cff */
[----:B------:R-:W-:-:S02]  /*0160*/  VIADD R11, R0, 0x583f19 ;  /* 0x00583f19000b7836 */ /* 0x000fc40000000000 */
[----:B------:R-:W-:Y:S01]  /*0170*/  VIADD R9, R3, 0x1f123bb5 ;  /* 0x1f123bb503097836 */ /* 0x000fe20000000000 */
[----:B-1----:R0:W-:Y:S04]  /*0180*/  STG.E.64 desc[UR4][R6.64], R4 ;  /* 0x0000000406007986 */ /* 0x0021e8000c101b04 */
[----:B------:R0:W-:Y:S04]  /*0190*/  STG.E.64 desc[UR4][R6.64+0x8], R8 ;  /* 0x0000080806007986 */ /* 0x0001e8000c101b04 */
[----:B------:R0:W-:Y:S01]  /*01a0*/  STG.E.64 desc[UR4][R6.64+0x10], R10 ;  /* 0x0000100a06007986 */ /* 0x0001e2000c101b04 */
[----:B------:R-:W-:Y:S05]  /*01b0*/  @!P0 BRA `(.L_x_104) ;  /* 0x0000000c00408947 */ /* 0x000fea0003800000 */
[----:B------:R-:W-:Y:S01]  /*01c0*/  SHF.R.S32.HI R0, RZ, 0x1f, R13 ;  /* 0x0000001fff007819 */ /* 0x000fe2000001140d */
[----:B------:R-:W-:-:S07]  /*01d0*/  IMAD.MOV.U32 R12, RZ, RZ, RZ ;  /* 0x000000ffff0c7224 */ /* 0x000fce00078e00ff */
.L_x_110:
[----:B-1----:R-:W-:Y:S01]  /*01e0*/  LOP3.LUT R2, R13, 0x3, RZ, 0xc0, !PT ;  /* 0x000000030d027812 */ /* 0x002fe200078ec0ff */
[----:B------:R-:W-:Y:S03]  /*01f0*/  BSSY.RECONVERGENT B1, `(.L_x_105) ;  /* 0x00000c6000017945 */ /* 0x000fe60003800200 */
[----:B------:R-:W-:-:S04]  /*0200*/  ISETP.NE.U32.AND P0, PT, R2, RZ, PT ;  /* 0x000000ff0200720c */ /* 0x000fc80003f05070 */
[----:B------:R-:W-:-:S13]  /*0210*/  ISETP.NE.AND.EX P0, PT, RZ, RZ, PT, P0 ;  /* 0x000000ffff00720c */ /* 0x000fda0003f05300 */
[----:B------:R-:W-:Y:S05]  /*0220*/  @!P0 BRA `(.L_x_106) ;  /* 0x0000000c00088947 */ /* 0x000fea0003800000 */
[----:B0-----:R-:W0:Y:S01]  /*0230*/  LDC.64 R8, c[0x4][RZ] ;  /* 0x01000000ff087b82 */ /* 0x001e220000000a00 */
[----:B------:R-:W-:Y:S02]  /*0240*/  IMAD.MOV.U32 R14, RZ, RZ, RZ ;  /* 0x000000ffff0e7224 */ /* 0x000fe400078e00ff */
[----:B0-----:R-:W-:-:S07]  /*0250*/  IMAD.WIDE.U32 R8, R12, 0xc80, R8 ;  /* 0x00000c800c087825 */ /* 0x001fce00078e0008 */
.L_x_109:
[----:B-1----:R-:W-:Y:S01]  /*0260*/  IMAD.MOV.U32 R15, RZ, RZ, RZ ;  /* 0x000000ffff0f7224 */ /* 0x002fe200078e00ff */
[----:B------:R-:W-:Y:S01]  /*0270*/  CS2R R2, SRZ ;  /* 0x0000000000027805 */ /* 0x000fe2000001ff00 */
[----:B------:R-:W-:Y:S01]  /*0280*/  IMAD.MOV.U32 R17, RZ, RZ, RZ ;  /* 0x000000ffff117224 */ /* 0x000fe200078e00ff */
[----:B------:R-:W-:-:S07]  /*0290*/  CS2R R4, SRZ ;  /* 0x0000000000047805 */ /* 0x000fce000001ff00 */
.L_x_108:
[----:B------:R-:W-:-:S05]  /*02a0*/  IMAD.WIDE.U32 R10, R17, 0x4, R6 ;  /* 0x00000004110a7825 */ /* 0x000fca00078e0006 */
[----:B------:R0:W5:Y:S01]  /*02b0*/  LDG.E R16, desc[UR4][R10.64+0x4] ;  /* 0x000004040a107981 */ /* 0x000162000c1e1900 */
[----:B------:R-:W-:-:S07]  /*02c0*/  IMAD.MOV.U32 R19, RZ, RZ, RZ ;  /* 0x000000ffff137224 */ /* 0x000fce00078e00ff */
.L_x_107:
[----:B-----5:R-:W-:Y:S01]  /*02d0*/  SHF.R.U32.HI R24, RZ, R19, R16 ;  /* 0x00000013ff187219 */ /* 0x020fe20000011610 */
[----:B0-----:R-:W-:-:S03]  /*02e0*/  IMAD.SHL.U32 R10, R17, 0x20, RZ ;  /* 0x00000020110a7824 */ /* 0x001fc600078e00ff */
[----:B------:R-:W-:Y:S01]  /*02f0*/  LOP3.LUT R11, R24, 0x1, RZ, 0xc0, !PT ;  /* 0x00000001180b7812 */ /* 0x000fe200078ec0ff */
[----:B------:R-:W-:-:S03]  /*0300*/  IMAD.IADD R10, R10, 0x1, R19 ;  /* 0x000000010a0a7824 */ /* 0x000fc600078e0213 */
[----:B------:R-:W-:Y:S01]  /*0310*/  ISETP.NE.U32.AND P0, PT, R11, 0x1, PT ;  /* 0x000000010b00780c */ /* 0x000fe20003f05070 */
[----:B------:R-:W-:-:S03]  /*0320*/  IMAD R11, R10, 0x5, RZ ;  /* 0x000000050a0b7824 */ /* 0x000fc600078e02ff */
[----:B------:R-:W-:Y:S01]  /*0330*/  R2P PR, R24, 0x7e ;  /* 0x0000007e18007804 */ /* 0x000fe20000000000 */
[----:B------:R-:W-:-:S08]  /*0340*/  IMAD.WIDE.U32 R10, R11, 0x4, R8 ;  /* 0x000000040b0a7825 */ /* 0x000fd000078e0008 */
[----:B------:R-:W2:Y:S04]  /*0350*/  @!P0 LDG.E R18, desc[UR4][R10.64] ;  /* 0x000000040a128981 */ /* 0x000ea8000c1e1900 */
[----:B------:R-:W3:Y:S04]  /*0360*/  @!P0 LDG.E R20, desc[UR4][R10.64+0x10] ;  /* 0x000010040a148981 */ /* 0x000ee8000c1e1900 */
[----:B------:R-:W4:Y:S04]  /*0370*/  @P1 LDG.E R22, desc[UR4][R10.64+0x14] ;  /* 0x000014040a161981 */ /* 0x000f28000c1e1900 */
[----:B------:R-:W4:Y:S04]  /*0380*/  @P2 LDG.E R26, desc[UR4][R10.64+0x28] ;  /* 0x000028040a1a2981 */ /* 0x000f28000c1e1900 */
[----:B------:R-:W4:Y:S04]  /*0390*/  @!P0 LDG.E R21, desc[UR4][R10.64+0x4] ;  /* 0x000004040a158981 */ /* 0x000f28000c1e1900 */
[----:B------:R-:W4:Y:S04]  /*03a0*/  @!P0 LDG.E R23, desc[UR4][R10.64+0xc] ;  /* 0x00000c040a178981 */ /* 0x000f28000c1e1900 */
[----:B------:R-:W4:Y:S04]  /*03b0*/  @P1 LDG.E R25, desc[UR4][R10.64+0x18] ;  /* 0x000018040a191981 */ /* 0x000f28000c1e1900 */
[----:B------:R-:W4:Y:S04]  /*03c0*/  @P3 LDG.E R28, desc[UR4][R10.64+0x3c] ;  /* 0x00003c040a1c3981 */ /* 0x000f28000c1e1900 */
[----:B------:R-:W4:Y:S01]  /*03d0*/  @P6 LDG.E R27, desc[UR4][R10.64+0x7c] ;  /* 0x00007c040a1b6981 */ /* 0x000f22000c1e1900 */
[----:B--2---:R-:W-:-:S03]  /*03e0*/  @!P0 LOP3.LUT R15, R15, R18, RZ, 0x3c, !PT ;  /* 0x000000120f0f8212 */ /* 0x004fc600078e3cff */
[----:B------:R-:W2:Y:S01]  /*03f0*/  @!P0 LDG.E R18, desc[UR4][R10.64+0x8] ;  /* 0x000008040a128981 */ /* 0x000ea2000c1e1900 */
[----:B---3--:R-:W-:-:S03]  /*0400*/  @!P0 LOP3.LUT R3, R3, R20, RZ, 0x3c, !PT ;  /* 0x0000001403038212 */ /* 0x008fc600078e3cff */
[----:B------:R-:W3:Y:S01]  /*0410*/  @P1 LDG.E R20, desc[UR4][R10.64+0x24] ;  /* 0x000024040a141981 */ /* 0x000ee2000c1e1900 */
[----:B----4-:R-:W-:-:S03]  /*0420*/  @P1 LOP3.LUT R15, R15, R22, RZ, 0x3c, !PT ;  /* 0x000000160f0f1212 */ /* 0x010fc600078e3cff */
[----:B------:R-:W4:Y:S01]  /*0430*/  @P2 LDG.E R22, desc[UR4][R10.64+0x38] ;  /* 0x000038040a162981 */ /* 0x000f22000c1e1900 */
[----:B------:R-:W-:-:S03]  /*0440*/  @P2 LOP3.LUT R15, R15, R26, RZ, 0x3c, !PT ;  /* 0x0000001a0f0f2212 */ /* 0x000fc600078e3cff */
[----:B------:R-:W4:Y:S01]  /*0450*/  @P4 LDG.E R26, desc[UR4][R10.64+0x50] ;  /* 0x000050040a1a4981 */ /* 0x000f22000c1e1900 */
[----:B------:R-:W-:-:S03]  /*0460*/  @!P0 LOP3.LUT R4, R4, R21, RZ, 0x3c, !PT ;  /* 0x0000001504048212 */ /* 0x000fc600078e3cff */
[----:B------:R-:W4:Y:S01]  /*0470*/  @P1 LDG.E R21, desc[UR4][R10.64+0x20] ;  /* 0x000020040a151981 */ /* 0x000f22000c1e1900 */
[----:B------:R-:W-:-:S03]  /*0480*/  @!P0 LOP3.LUT R2, R2, R23, RZ, 0x3c, !PT ;  /* 0x0000001702028212 */ /* 0x000fc600078e3cff */
[----:B------:R-:W4:Y:S01]  /*0490*/  @P2 LDG.E R23, desc[UR4][R10.64+0x2c] ;  /* 0x00002c040a172981 */ /* 0x000f22000c1e1900 */
[----:B------:R-:W-:-:S03]  /*04a0*/  @P1 LOP3.LUT R4, R4, R25, RZ, 0x3c, !PT ;  /* 0x0000001904041212 */ /* 0x000fc600078e3cff */
[----:B------:R-:W4:Y:S01]  /*04b0*/  @P2 LDG.E R25, desc[UR4][R10.64+0x34] ;  /* 0x000034040a192981 */ /* 0x000f22000c1e1900 */
[----:B--2---:R-:W-:-:S03]  /*04c0*/  @!P0 LOP3.LUT R5, R5, R18, RZ, 0x3c, !PT ;  /* 0x0000001205058212 */ /* 0x004fc600078e3cff */
[----:B------:R-:W2:Y:S01]  /*04d0*/  @P1 LDG.E R18, desc[UR4][R10.64+0x1c] ;  /* 0x00001c040a121981 */ /* 0x000ea2000c1e1900 */
[----:B---3--:R-:W-:-:S03]  /*04e0*/  @P1 LOP3.LUT R3, R3, R20, RZ, 0x3c, !PT ;  /* 0x0000001403031212 */ /* 0x008fc600078e3cff */
[----:B------:R-:W3:Y:S01]  /*04f0*/  @P2 LDG.E R20, desc[UR4][R10.64+0x30] ;  /* 0x000030040a142981 */ /* 0x000ee2000c1e1900 */
[----:B----4-:R-:W-:-:S03]  /*0500*/  @P2 LOP3.LUT R3, R3, R22, RZ, 0x3c, !PT ;  /* 0x0000001603032212 */ /* 0x010fc600078e3cff */
[----:B------:R-:W4:Y:S01]  /*0510*/  @P3 LDG.E R22, desc[UR4][R10.64+0x4c] ;  /* 0x00004c040a163981 */ /* 0x000f22000c1e1900 */
[----:B------:R-:W-:-:S04]  /*0520*/  @P3 LOP3.LUT R15, R15, R28, RZ, 0x3c, !PT ;  /* 0x0000001c0f0f3212 */ /* 0x000fc800078e3cff */
[----:B------:R-:W-:Y:S02]  /*0530*/  @P4 LOP3.LUT R15, R15, R26, RZ, 0x3c, !PT ;  /* 0x0000001a0f0f4212 */ /* 0x000fe400078e3cff */
[----:B------:R-:W-:Y:S01]  /*0540*/  @P1 LOP3.LUT R2, R2, R21, RZ, 0x3c, !PT ;  /* 0x0000001502021212 */ /* 0x000fe200078e3cff */
[----:B------:R-:W4:Y:S04]  /*0550*/  @P5 LDG.E R26, desc[UR4][R10.64+0x64] ;  /* 0x000064040a1a5981 */ /* 0x000f28000c1e1900 */
[----:B------:R-:W4:Y:S01]  /*0560*/  @P3 LDG.E R21, desc[UR4][R10.64+0x40] ;  /* 0x000040040a153981 */ /* 0x000f22000c1e1900 */
[----:B------:R-:W-:Y:S02]  /*0570*/  @P2 LOP3.LUT R4, R4, R23, RZ, 0x3c, !PT ;  /* 0x0000001704042212 */ /* 0x000fe400078e3cff */
[----:B------:R-:W-:Y:S01]  /*0580*/  @P2 LOP3.LUT R2, R2, R25, RZ, 0x3c, !PT ;  /* 0x0000001902022212 */ /* 0x000fe200078e3cff */
[----:B------:R-:W4:Y:S04]  /*0590*/  @P3 LDG.E R23, desc[UR4][R10.64+0x48] ;  /* 0x000048040a173981 */ /* 0x000f28000c1e1900 */
[----:B------:R-:W4:Y:S01]  /*05a0*/  @P4 LDG.E R25, desc[UR4][R10.64+0x54] ;  /* 0x000054040a194981 */ /* 0x000f22000c1e1900 */
[----:B--2---:R-:W-:-:S03]  /*05b0*/  @P1 LOP3.LUT R5, R5, R18, RZ, 0x3c, !PT ;  /* 0x0000001205051212 */ /* 0x004fc600078e3cff */
[----:B------:R-:W2:Y:S01]  /*05c0*/  @P3 LDG.E R18, desc[UR4][R10.64+0x44] ;  /* 0x000044040a123981 */ /* 0x000ea2000c1e1900 */
[----:B---3--:R-:W-:-:S03]  /*05d0*/  @P2 LOP3.LUT R5, R5, R20, RZ, 0x3c, !PT ;  /* 0x0000001405052212 */ /* 0x008fc600078e3cff */
[----:B------:R-:W3:Y:S01]  /*05e0*/  @P4 LDG.E R20, desc[UR4][R10.64+0x58] ;  /* 0x000058040a144981 */ /* 0x000ee2000c1e1900 */
[----:B----4-:R-:W-:-:S03]  /*05f0*/  @P3 LOP3.LUT R3, R3, R22, RZ, 0x3c, !PT ;  /* 0x0000001603033212 */ /* 0x010fc600078e3cff */
[----:B------:R-:W4:Y:S01]  /*0600*/  @P4 LDG.E R22, desc[UR4][R10.64+0x60] ;  /* 0x000060040a164981 */ /* 0x000f22000c1e1900 */
[----:B------:R-:W-:Y:S02]  /*0610*/  LOP3.LUT P0, RZ, R24, 0x80, RZ, 0xc0, !PT ;  /* 0x0000008018ff7812 */ /* 0x000fe4000780c0ff */
[----:B------:R-:W-:Y:S02]  /*0620*/  @P5 LOP3.LUT R15, R15, R26, RZ, 0x3c, !PT ;  /* 0x0000001a0f0f5212 */ /* 0x000fe400078e3cff */
[----:B------:R-:W4:Y:S01]  /*0630*/  @P6 LDG.E R26, desc[UR4][R10.64+0x78] ;  /* 0x000078040a1a6981 */ /* 0x000f22000c1e1900 */
[----:B------:R-:W-:-:S03]  /*0640*/  @P3 LOP3.LUT R4, R4, R21, RZ, 0x3c, !PT ;  /* 0x0000001504043212 */ /* 0x000fc600078e3cff */
[----:B------:R-:W4:Y:S01]  /*0650*/  @P4 LDG.E R21, desc[UR4][R10.64+0x5c] ;  /* 0x00005c040a154981 */ /* 0x000f22000c1e1900 */
[----:B------:R-:W-:-:S03]  /*0660*/  @P3 LOP3.LUT R2, R2, R23, RZ, 0x3c, !PT ;  /* 0x0000001702023212 */ /* 0x000fc600078e3cff */
[----:B------:R-:W4:Y:S01]  /*0670*/  @P5 LDG.E R23, desc[UR4][R10.64+0x68] ;  /* 0x000068040a175981 */ /* 0x000f22000c1e1900 */
[----:B------:R-:W-:-:S03]  /*0680*/  @P4 LOP3.LUT R4, R4, R25, RZ, 0x3c, !PT ;  /* 0x0000001904044212 */ /* 0x000fc600078e3cff */
[----:B------:R-:W4:Y:S01]  /*0690*/  @P5 LDG.E R25, desc[UR4][R10.64+0x70] ;  /* 0x000070040a195981 */ /* 0x000f22000c1e1900 */
[----:B--2---:R-:W-:-:S03]  /*06a0*/  @P3 LOP3.LUT R5, R5, R18, RZ, 0x3c, !PT ;  /* 0x0000001205053212 */ /* 0x004fc600078e3cff */
[----:B------:R-:W2:Y:S01]  /*06b0*/  @P5 LDG.E R18, desc[UR4][R10.64+0x6c] ;  /* 0x00006c040a125981 */ /* 0x000ea2000c1e1900 */
[----:B---3--:R-:W-:-:S03]  /*06c0*/  @P4 LOP3.LUT R5, R5, R20, RZ, 0x3c, !PT ;  /* 0x0000001405054212 */ /* 0x008fc600078e3cff */
[----:B------:R-:W3:Y:S01]  /*06d0*/  @P5 LDG.E R20, desc[UR4][R10.64+0x74] ;  /* 0x000074040a145981 */ /* 0x000ee2000c1e1900 */
[----:B----4-:R-:W-:-:S03]  /*06e0*/  @P4 LOP3.LUT R3, R3, R22, RZ, 0x3c, !PT ;  /* 0x0000001603034212 */ /* 0x010fc600078e3cff */
[----:B------:R-:W4:Y:S01]  /*06f0*/  @P0 LDG.E R22, desc[UR4][R10.64+0x8c] ;  /* 0x00008c040a160981 */ /* 0x000f22000c1e1900 */
[----:B------:R-:W-:-:S03]  /*0700*/  @P6 LOP3.LUT R15, R15, R26, RZ, 0x3c, !PT ;  /* 0x0000001a0f0f6212 */ /* 0x000fc600078e3cff */
        /* <DEDUP_REMOVED lines=13> */
[----:B------:R-:W-:Y:S02]  /*07e0*/  @P6 LOP3.LUT R4, R4, R27, RZ, 0x3c, !PT ;  /* 0x0000001b04046212 */ /* 0x000fe400078e3cff */
[----:B------:R-:W-:Y:S02]  /*07f0*/  @P6 LOP3.LUT R2, R2, R21, RZ, 0x3c, !PT ;  /* 0x0000001502026212 */ /* 0x000fe400078e3cff */
[----:B------:R-:W-:Y:S02]  /*0800*/  @P0 LOP3.LUT R4, R4, R23, RZ, 0x3c, !PT ;  /* 0x0000001704040212 */ /* 0x000fe400078e3cff */
[----:B------:R-:W-:Y:S02]  /*0810*/  @P0 LOP3.LUT R2, R2, R25, RZ, 0x3c, !PT ;  /* 0x0000001902020212 */ /* 0x000fe400078e3cff */
[----:B--2---:R-:W-:Y:S02]  /*0820*/  @P6 LOP3.LUT R5, R5, R18, RZ, 0x3c, !PT ;  /* 0x0000001205056212 */ /* 0x004fe400078e3cff */
[----:B---3--:R-:W-:-:S02]  /*0830*/  @P6 LOP3.LUT R3, R3, R20, RZ, 0x3c, !PT ;  /* 0x0000001403036212 */ /* 0x008fc400078e3cff */
[----:B----4-:R-:W-:Y:S02]  /*0840*/  @P0 LOP3.LUT R5, R5, R22, RZ, 0x3c, !PT ;  /* 0x0000001605050212 */ /* 0x010fe400078e3cff */
[----:B------:R-:W-:Y:S02]  /*0850*/  @P0 LOP3.LUT R3, R3, R26, RZ, 0x3c, !PT ;  /* 0x0000001a03030212 */ /* 0x000fe400078e3cff */
[----:B------:R-:W-:-:S13]  /*0860*/  R2P PR, R24.B1, 0x7f ;  /* 0x0000007f18007804 */ /* 0x000fda0000001000 */
[----:B------:R-:W2:Y:S04]  /*0870*/  @P0 LDG.E R18, desc[UR4][R10.64+0xa0] ;  /* 0x0000a0040a120981 */ /* 0x000ea8000c1e1900 */
[----:B------:R-:W3:Y:S04]  /*0880*/  @P1 LDG.E R22, desc[UR4][R10.64+0xb4] ;  /* 0x0000b4040a161981 */ /* 0x000ee8000c1e1900 */
[----:B------:R-:W4:Y:S04]  /*0890*/  @P2 LDG.E R26, desc[UR4][R10.64+0xc8] ;  /* 0x0000c8040a1a2981 */ /* 0x000f28000c1e1900 */
[----:B------:R-:W4:Y:S04]  /*08a0*/  @P3 LDG.E R28, desc[UR4][R10.64+0xdc] ;  /* 0x0000dc040a1c3981 */ /* 0x000f28000c1e1900 */
[----:B------:R-:W4:Y:S04]  /*08b0*/  @P0 LDG.E R23, desc[UR4][R10.64+0xa4] ;  /* 0x0000a4040a170981 */ /* 0x000f28000c1e1900 */
[----:B------:R-:W4:Y:S04]  /*08c0*/  @P0 LDG.E R20, desc[UR4][R10.64+0xa8] ;  /* 0x0000a8040a140981 */ /* 0x000f28000c1e1900 */
[----:B------:R-:W4:Y:S04]  /*08d0*/  @P4 LDG.E R25, desc[UR4][R10.64+0xf0] ;  /* 0x0000f0040a194981 */ /* 0x000f28000c1e1900 */
        /* <DEDUP_REMOVED lines=21> */
[----:B------:R-:W-:Y:S02]  /*0a30*/  LOP3.LUT P0, RZ, R24, 0x8000, RZ, 0xc0, !PT ;  /* 0x0000800018ff7812 */ /* 0x000fe4000780c0ff */
[----:B----4-:R-:W-:Y:S01]  /*0a40*/  @P5 LOP3.LUT R15, R15, R26, RZ, 0x3c, !PT ;  /* 0x0000001a0f0f5212 */ /* 0x010fe200078e3cff */
[----:B------:R-:W4:Y:S04]  /*0a50*/  @P3 LDG.E R24, desc[UR4][R10.64+0xe4] ;  /* 0x0000e4040a183981 */ /* 0x000f28000c1e1900 */
[----:B------:R-:W2:Y:S01]  /*0a60*/  @P6 LDG.E R26, desc[UR4][R10.64+0x118] ;  /* 0x000118040a1a6981 */ /* 0x000ea2000c1e1900 */
        /* <DEDUP_REMOVED lines=8> */
[----:B---3--:R-:W-:-:S03]  /*0af0*/  @P2 LOP3.LUT R3, R3, R22, RZ, 0x3c, !PT ;  /* 0x0000001603032212 */ /* 0x008fc600078e3cff */
[----:B------:R-:W3:Y:S01]  /*0b00*/  @P4 LDG.E R22, desc[UR4][R10.64+0x100] ;  /* 0x000100040a164981 */ /* 0x000ee2000c1e1900 */
[----:B--2---:R-:W-:-:S03]  /*0b10*/  @P6 LOP3.LUT R15, R15, R26, RZ, 0x3c, !PT ;  /* 0x0000001a0f0f6212 */ /* 0x004fc600078e3cff */
[----:B------:R-:W2:Y:S01]  /*0b20*/  @P0 LDG.E R26, desc[UR4][R10.64+0x12c] ;  /* 0x00012c040a1a0981 */ /* 0x000ea2000c1e1900 */
[----:B----4-:R-:W-:-:S03]  /*0b30*/  @P2 LOP3.LUT R2, R2, R23, RZ, 0x3c, !PT ;  /* 0x0000001702022212 */ /* 0x010fc600078e3cff */
[----:B------:R-:W4:Y:S01]  /*0b40*/  @P4 LDG.E R23, desc[UR4][R10.64+0xfc] ;  /* 0x0000fc040a174981 */ /* 0x000f22000c1e1900 */
[----:B------:R-:W-:-:S03]  /*0b50*/  @P2 LOP3.LUT R5, R5, R20, RZ, 0x3c, !PT ;  /* 0x0000001405052212 */ /* 0x000fc600078e3cff */
[----:B------:R-:W4:Y:S01]  /*0b60*/  @P4 LDG.E R20, desc[UR4][R10.64+0xf8] ;  /* 0x0000f8040a144981 */ /* 0x000f22000c1e1900 */
[----:B------:R-:W-:Y:S02]  /*0b70*/  @P3 LOP3.LUT R2, R2, R27, RZ, 0x3c, !PT ;  /* 0x0000001b02023212 */ /* 0x000fe400078e3cff */
[----:B------:R-:W-:Y:S01]  /*0b80*/  @P3 LOP3.LUT R4, R4, R25, RZ, 0x3c, !PT ;  /* 0x0000001904043212 */ /* 0x000fe200078e3cff */
[----:B------:R-:W4:Y:S01]  /*0b90*/  @P5 LDG.E R27, desc[UR4][R10.64+0x110] ;  /* 0x000110040a1b5981 */ /* 0x000f22000c1e1900 */
[----:B------:R-:W-:-:S03]  /*0ba0*/  @P3 LOP3.LUT R5, R5, R24, RZ, 0x3c, !PT ;  /* 0x0000001805053212 */ /* 0x000fc600078e3cff */
[----:B------:R-:W4:Y:S04]  /*0bb0*/  @P5 LDG.E R25, desc[UR4][R10.64+0x108] ;  /* 0x000108040a195981 */ /* 0x000f28000c1e1900 */
        /* <DEDUP_REMOVED lines=19> */
[----:B------:R-:W-:-:S05]  /*0cf0*/  VIADD R19, R19, 0x10 ;  /* 0x0000001013137836 */ /* 0x000fca0000000000 */
[----:B------:R-:W-:Y:S02]  /*0d00*/  ISETP.NE.AND P1, PT, R19, 0x20, PT ;  /* 0x000000201300780c */ /* 0x000fe40003f25270 */
[----:B------:R-:W-:Y:S02]  /*0d10*/  @P5 LOP3.LUT R3, R3, R18, RZ, 0x3c, !PT ;  /* 0x0000001203035212 */ /* 0x000fe400078e3cff */
[----:B------:R-:W-:Y:S02]  /*0d20*/  @P6 LOP3.LUT R4, R4, R21, RZ, 0x3c, !PT ;  /* 0x0000001504046212 */ /* 0x000fe400078e3cff */
[----:B---3--:R-:W-:-:S04]  /*0d30*/  @P6 LOP3.LUT R3, R3, R22, RZ, 0x3c, !PT ;  /* 0x0000001603036212 */ /* 0x008fc800078e3cff */
[----:B--2---:R-:W-:Y:S02]  /*0d40*/  @P0 LOP3.LUT R3, R3, R26, RZ, 0x3c, !PT ;  /* 0x0000001a03030212 */ /* 0x004fe400078e3cff */
[----:B----4-:R-:W-:Y:S02]  /*0d50*/  @P6 LOP3.LUT R2, R2, R23, RZ, 0x3c, !PT ;  /* 0x0000001702026212 */ /* 0x010fe400078e3cff */
[----:B------:R-:W-:Y:S02]  /*0d60*/  @P6 LOP3.LUT R5, R5, R20, RZ, 0x3c, !PT ;  /* 0x0000001405056212 */ /* 0x000fe400078e3cff */
[----:B------:R-:W-:Y:S02]  /*0d70*/  @P0 LOP3.LUT R2, R2, R27, RZ, 0x3c, !PT ;  /* 0x0000001b02020212 */ /* 0x000fe400078e3cff */
[----:B------:R-:W-:Y:S02]  /*0d80*/  @P0 LOP3.LUT R4, R4, R25, RZ, 0x3c, !PT ;  /* 0x0000001904040212 */ /* 0x000fe400078e3cff */
[----:B------:R-:W-:Y:S01]  /*0d90*/  @P0 LOP3.LUT R5, R5, R24, RZ, 0x3c, !PT ;  /* 0x0000001805050212 */ /* 0x000fe200078e3cff */
[----:B------:R-:W-:Y:S06]  /*0da0*/  @P1 BRA `(.L_x_107) ;  /* 0xfffffff400481947 */ /* 0x000fec000383ffff */
[----:B------:R-:W-:-:S05]  /*0db0*/  VIADD R17, R17, 0x1 ;  /* 0x0000000111117836 */ /* 0x000fca0000000000 */
[----:B------:R-:W-:-:S13]  /*0dc0*/  ISETP.NE.AND P0, PT, R17, 0x5, PT ;  /* 0x000000051100780c */ /* 0x000fda0003f05270 */
[----:B------:R-:W-:Y:S05]  /*0dd0*/  @P0 BRA `(.L_x_108) ;  /* 0xfffffff400300947 */ /* 0x000fea000383ffff */
[----:B------:R1:W-:Y:S01]  /*0de0*/  STG.E.64 desc[UR4][R6.64+0x8], R4 ;  /* 0x0000080406007986 */ /* 0x0003e2000c101b04 */
[----:B------:R-:W-:Y:S01]  /*0df0*/  VIADD R14, R14, 0x1 ;  /* 0x000000010e0e7836 */ /* 0x000fe20000000000 */
[----:B------:R-:W-:Y:S02]  /*0e00*/  LOP3.LUT R11, R13, 0x3, RZ, 0xc0, !PT ;  /* 0x000000030d0b7812 */ /* 0x000fe400078ec0ff */
[----:B------:R1:W-:Y:S02]  /*0e10*/  STG.E.64 desc[UR4][R6.64+0x10], R2 ;  /* 0x0000100206007986 */ /* 0x0003e4000c101b04 */
[----:B------:R-:W-:Y:S02]  /*0e20*/  ISETP.GE.U32.AND P0, PT, R14, R11, PT ;  /* 0x0000000b0e00720c */ /* 0x000fe40003f06070 */
[----:B------:R1:W-:Y:S11]  /*0e30*/  STG.E desc[UR4][R6.64+0x4], R15 ;  /* 0x0000040f06007986 */ /* 0x0003f6000c101904 */
[----:B------:R-:W-:Y:S05]  /*0e40*/  @!P0 BRA `(.L_x_109) ;  /* 0xfffffff400048947 */ /* 0x000fea000383ffff */
.L_x_106:
[----:B------:R-:W-:Y:S05]  /*0e50*/  BSYNC.RECONVERGENT B1 ;  /* 0x0000000000017941 */ /* 0x000fea0003800200 */
.L_x_105:
[C---:B------:R-:W-:Y:S01]  /*0e60*/  ISETP.GT.U32.AND P0, PT, R13.reuse, 0x3, PT ;  /* 0x000000030d00780c */ /* 0x040fe20003f04070 */
[----:B------:R-:W-:Y:S01]  /*0e70*/  VIADD R12, R12, 0x1 ;  /* 0x000000010c0c7836 */ /* 0x000fe20000000000 */
[--C-:B------:R-:W-:Y:S02]  /*0e80*/  SHF.R.U64 R13, R13, 0x2, R0.reuse ;  /* 0x000000020d0d7819 */ /* 0x100fe40000001200 */
[----:B------:R-:W-:Y:S02]  /*0e90*/  ISETP.GT.U32.AND.EX P0, PT, R0, RZ, PT, P0 ;  /* 0x000000ff0000720c */ /* 0x000fe40003f04100 */
[----:B------:R-:W-:-:S11]  /*0ea0*/  SHF.R.U32.HI R0, RZ, 0x2, R0 ;  /* 0x00000002ff007819 */ /* 0x000fd60000011600 */
[----:B------:R-:W-:Y:S05]  /*0eb0*/  @P0 BRA `(.L_x_110) ;  /* 0xfffffff000c80947 */ /* 0x000fea000383ffff */
.L_x_104:
[----:B------:R-:W-:Y:S05]  /*0ec0*/  BSYNC.RECONVERGENT B0 ;  /* 0x0000000000007941 */ /* 0x000fea0003800200 */
.L_x_103:
[----:B------:R-:W-:Y:S04]  /*0ed0*/  STG.E.64 desc[UR4][R6.64+0x18], RZ ;  /* 0x000018ff06007986 */ /* 0x000fe8000c101b04 */
[----:B------:R-:W-:Y:S04]  /*0ee0*/  STG.E desc[UR4][R6.64+0x20], RZ ;  /* 0x000020ff06007986 */ /* 0x000fe8000c101904 */
[----:B------:R-:W-:Y:S01]  /*0ef0*/  STG.E.64 desc[UR4][R6.64+0x28], RZ ;  /* 0x000028ff06007986 */ /* 0x000fe2000c101b04 */
[----:B------:R-:W-:Y:S05]  /*0f00*/  EXIT ;  /* 0x000000000000794d */ /* 0x000fea0003800000 */
.L_x_111:
        /* <DEDUP_REMOVED lines=15> */
.L_x_115:


//--------------------- .nv.global.init           --------------------------
	.section	.nv.global.init,"aw",@progbits
	.align	4
.nv.global.init:
	.type		mrg32k3aM1SubSeq,@object
	.size		mrg32k3aM1SubSeq,(mrg32k3aM2SubSeq - mrg32k3aM1SubSeq)
mrg32k3aM1SubSeq:
        /*0000*/ 	.byte	0x0b, 0xcc, 0xee, 0x04, 0x73, 0x29, 0x8b, 0x6f, 0xf6, 0x53, 0x03, 0xf6, 0x23, 0xf6, 0xea, 0xda
        /* <DEDUP_REMOVED lines=125> */
	.type		mrg32k3aM2SubSeq,@object
	.size		mrg32k3aM2SubSeq,(mrg32k3aM1 - mrg32k3aM2SubSeq)
mrg32k3aM2SubSeq:
        /* <DEDUP_REMOVED lines=126> */
	.type		mrg32k3aM1,@object
	.size		mrg32k3aM1,(mrg32k3aM1Seq - mrg32k3aM1)
mrg32k3aM1:
        /* <DEDUP_REMOVED lines=144> */
	.type		mrg32k3aM1Seq,@object
	.size		mrg32k3aM1Seq,(mrg32k3aM2 - mrg32k3aM1Seq)
mrg32k3aM1Seq:
        /* <DEDUP_REMOVED lines=144> */
	.type		mrg32k3aM2,@object
	.size		mrg32k3aM2,(mrg32k3aM2Seq - mrg32k3aM2)
mrg32k3aM2:
        /* <DEDUP_REMOVED lines=144> */
	.type		mrg32k3aM2Seq,@object
	.size		mrg32k3aM2Seq,(precalc_xorwow_matrix - mrg32k3aM2Seq)
mrg32k3aM2Seq:
        /* <DEDUP_REMOVED lines=144> */
	.type		precalc_xorwow_matrix,@object
	.size		precalc_xorwow_matrix,(precalc_xorwow_offset_matrix - precalc_xorwow_matrix)
precalc_xorwow_matrix:
        /* <DEDUP_REMOVED lines=6400> */
	.type		precalc_xorwow_offset_matrix,@object
	.size		precalc_xorwow_offset_matrix,(.L_1 - precalc_xorwow_offset_matrix)
precalc_xorwow_offset_matrix:
        /* <DEDUP_REMOVED lines=6400> */
.L_1:


//--------------------- .nv.shared.reserved.0     --------------------------
	.section	.nv.shared.reserved.0,"aw",@nobits
	.weak		__nv_reservedSMEM_offset_0_alias
	.size		__nv_reservedSMEM_offset_0_alias, 0, 64
	.other		__nv_reservedSMEM_offset_0_alias,@"STO_CUDA_RESERVED_SHARED STV_DEFAULT"
__nv_reservedSMEM_offset_0_alias:
	.zero		0
	.zero		64


//--------------------- .nv.constant0._Z27calculatePopulationsFitnessiiPiPfS0_S0_ --------------------------
	.section	.nv.constant0._Z27calculatePopulationsFitnessiiPiPfS0_S0_,"a",@progbits
	.sectionflags	@""
	.align	4
.nv.constant0._Z27calculatePopulationsFitnessiiPiPfS0_S0_:
	.zero		936


//--------------------- .nv.constant0._Z16runEvolutionStepiiiPifP17curandStateXORWOW --------------------------
	.section	.nv.constant0._Z16runEvolutionStepiiiPifP17curandStateXORWOW,"a",@progbits
	.sectionflags	@""
	.align	4
.nv.constant0._Z16runEvolutionStepiiiPifP17curandStateXORWOW:
	.zero		936


//--------------------- .nv.constant0._Z8init_rngP17curandStateXORWOWyi --------------------------
	.section	.nv.constant0._Z8init_rngP17curandStateXORWOWyi,"a",@progbits
	.sectionflags	@""
	.align	4
.nv.constant0._Z8init_rngP17curandStateXORWOWyi:
	.zero		916


//--------------------- SYMBOLS --------------------------

	.type		.nv.reservedSmem.offset0,@object
	.size		.nv.reservedSmem.offset0,0x4
